def matmul_kernel(
    a_ptr,
    b_ptr,
    c_ptr,
    M,
    N,
    K,
    stride_am,
    stride_ak,
    stride_bk,
    stride_bn,
    stride_cm,
    stride_cn,
    BLOCK_M: tl.constexpr,
    BLOCK_N: tl.constexpr,
    BLOCK_K: tl.constexpr,
    GROUP_M: tl.constexpr,
):
    pid = tl.program_id(axis=0)
    num_pid_m = tl.cdiv(M, BLOCK_M)
    num_pid_n = tl.cdiv(N, BLOCK_N)
    num_pid_in_group = GROUP_M * num_pid_n
    group_id = pid // num_pid_in_group
    first_pid_m = group_id * GROUP_M
    group_size_m = min(num_pid_m - first_pid_m, GROUP_M)
    pid_m = first_pid_m + ((pid % num_pid_in_group) % group_size_m)
    pid_n = (pid % num_pid_in_group) // group_size_m

    offs_am = (pid_m * BLOCK_M + tl.arange(0, BLOCK_M)) % M
    offs_bn = (pid_n * BLOCK_N + tl.arange(0, BLOCK_N)) % N
    offs_k = tl.arange(0, BLOCK_K)
    a_ptrs = a_ptr + offs_am[:, None] * stride_am + offs_k[None, :] * stride_ak
    b_ptrs = b_ptr + offs_k[:, None] * stride_bk + offs_bn[None, :] * stride_bn

    acc = tl.zeros((BLOCK_M, BLOCK_N), dtype=tl.float32)
    for kk in range(0, tl.cdiv(K, BLOCK_K)):
        a = tl.load(a_ptrs, mask=offs_k[None, :] < K - kk * BLOCK_K, other=0.0)
        b = tl.load(b_ptrs, mask=offs_k[:, None] < K - kk * BLOCK_K, other=0.0)
        acc = tl.dot(a, b, acc)
        a_ptrs += BLOCK_K * stride_ak
        b_ptrs += BLOCK_K * stride_bk

    c = acc.to(c_ptr.dtype.element_ty)
    offs_cm = pid_m * BLOCK_M + tl.arange(0, BLOCK_M)
    offs_cn = pid_n * BLOCK_N + tl.arange(0, BLOCK_N)
    c_ptrs = c_ptr + offs_cm[:, None] * stride_cm + offs_cn[None, :] * stride_cn
    mask = (offs_cm[:, None] < M) & (offs_cn[None, :] < N)
    tl.store(c_ptrs, c, mask=mask)

# config = {"BLOCK_K": 32, "BLOCK_M": 256, "BLOCK_N": 256, "GROUP_M": 8, "arch": "sm_100", "dtype": "bf16", "num_ctas": 1, "num_stages": 3, "num_warps": 16}
# arch = sm_100


// ===== COMPILED SASS (sm_100a) =====

	.target	sm_100a

	.elftype	@"ET_EXEC"


//--------------------- .note.nv.tkinfo           --------------------------
	.section	.note.nv.tkinfo,"",@"SHT_NOTE"
	.sectionflags	@"SHF_NOTE_NV_TKINFO"
	.tkinfo
        /*0018*/ 	.word	0x00000081
        /*0030*/ 	.string	""
        /*0030*/ 	.string	"ptxas-blackwell"
        /*0030*/ 	.string	"Cuda compilation tools, release 12.9, V12.9.86"
        /*0030*/ 	.string	"Build cuda_12.9.r12.9/compiler.36037853_0"
        /*0030*/ 	.string	"-v  -suppress-debug-info  -lineinfo  -arch sm_100a "



//--------------------- .note.nv.cuver            --------------------------
	.section	.note.nv.cuver,"",@"SHT_NOTE"
	.sectionflags	@"SHF_NOTE_NV_CUVER"
        /*0018*/ 	.short	0x0001
        /*001a*/ 	.short	0x0064
        /*001c*/ 	.short	0x0001
        /*001e*/ 	.short	0x0000
        /*0020*/ 	.short	0x0001
        /*0022*/ 	.short	0x0000


//--------------------- .nv.info                  --------------------------
	.section	.nv.info,"",@"SHT_CUDA_INFO"
	.align	4


	//----- nvinfo : EIATTR_REGCOUNT
	.align		4
        /*0000*/ 	.byte	0x04, 0x2f
        /*0002*/ 	.short	(.L_1 - .L_0)
	.align		4
.L_0:
        /*0004*/ 	.word	index@(matmul_kernel)
        /*0008*/ 	.word	0x00000020


	//----- nvinfo : EIATTR_FRAME_SIZE
	.align		4
.L_1:
        /*000c*/ 	.byte	0x04, 0x11
        /*000e*/ 	.short	(.L_3 - .L_2)
	.align		4
.L_2:
        /*0010*/ 	.word	index@(matmul_kernel)
        /*0014*/ 	.word	0x00000888


	//----- nvinfo : EIATTR_MIN_STACK_SIZE
	.align		4
.L_3:
        /*0018*/ 	.byte	0x04, 0x12
        /*001a*/ 	.short	(.L_5 - .L_4)
	.align		4
.L_4:
        /*001c*/ 	.word	index@(matmul_kernel)
        /*0020*/ 	.word	0x00000888
.L_5:


//--------------------- .nv.info.matmul_kernel    --------------------------
	.section	.nv.info.matmul_kernel,"",@"SHT_CUDA_INFO"
	.sectionflags	@""
	.align	4


	//----- nvinfo : EIATTR_CUDA_API_VERSION
	.align		4
        /*0000*/ 	.byte	0x04, 0x37
        /*0002*/ 	.short	(.L_7 - .L_6)
.L_6:
        /*0004*/ 	.word	0x00000081


	//----- nvinfo : EIATTR_KPARAM_INFO
	.align		4
.L_7:
        /*0008*/ 	.byte	0x04, 0x17
        /*000a*/ 	.short	(.L_9 - .L_8)
.L_8:
        /*000c*/ 	.word	0x00000000
        /*0010*/ 	.short	0x000d
        /*0012*/ 	.short	0x0048
        /*0014*/ 	.byte	0x00, 0xf4, 0x21, 0x00


	//----- nvinfo : EIATTR_KPARAM_INFO
	.align		4
.L_9:
        /*0018*/ 	.byte	0x04, 0x17
        /*001a*/ 	.short	(.L_11 - .L_10)
.L_10:
        /*001c*/ 	.word	0x00000000
        /*0020*/ 	.short	0x000c
        /*0022*/ 	.short	0x0040
        /*0024*/ 	.byte	0x00, 0xf4, 0x21, 0x00


	//----- nvinfo : EIATTR_KPARAM_INFO
	.align		4
.L_11:
        /*0028*/ 	.byte	0x04, 0x17
        /*002a*/ 	.short	(.L_13 - .L_12)
.L_12:
        /*002c*/ 	.word	0x00000000
        /*0030*/ 	.short	0x000b
        /*0032*/ 	.short	0x0038
        /*0034*/ 	.byte	0x00, 0xf0, 0x11, 0x00


	//----- nvinfo : EIATTR_KPARAM_INFO
	.align		4
.L_13:
        /*0038*/ 	.byte	0x04, 0x17
        /*003a*/ 	.short	(.L_15 - .L_14)
.L_14:
        /*003c*/ 	.word	0x00000000
        /*0040*/ 	.short	0x000a
        /*0042*/ 	.short	0x0034
        /*0044*/ 	.byte	0x00, 0xf0, 0x11, 0x00


	//----- nvinfo : EIATTR_KPARAM_INFO
	.align		4
.L_15:
        /*0048*/ 	.byte	0x04, 0x17
        /*004a*/ 	.short	(.L_17 - .L_16)
.L_16:
        /*004c*/ 	.word	0x00000000
        /*0050*/ 	.short	0x0009
        /*0052*/ 	.short	0x0030
        /*0054*/ 	.byte	0x00, 0xf0, 0x11, 0x00


	//----- nvinfo : EIATTR_KPARAM_INFO
	.align		4
.L_17:
        /*0058*/ 	.byte	0x04, 0x17
        /*005a*/ 	.short	(.L_19 - .L_18)
.L_18:
        /*005c*/ 	.word	0x00000000
        /*0060*/ 	.short	0x0008
        /*0062*/ 	.short	0x002c
        /*0064*/ 	.byte	0x00, 0xf0, 0x11, 0x00


	//----- nvinfo : EIATTR_KPARAM_INFO
	.align		4
.L_19:
        /*0068*/ 	.byte	0x04, 0x17
        /*006a*/ 	.short	(.L_21 - .L_20)
.L_20:
        /*006c*/ 	.word	0x00000000
        /*0070*/ 	.short	0x0007
        /*0072*/ 	.short	0x0028
        /*0074*/ 	.byte	0x00, 0xf0, 0x11, 0x00


	//----- nvinfo : EIATTR_KPARAM_INFO
	.align		4
.L_21:
        /*0078*/ 	.byte	0x04, 0x17
        /*007a*/ 	.short	(.L_23 - .L_22)
.L_22:
        /*007c*/ 	.word	0x00000000
        /*0080*/ 	.short	0x0006
        /*0082*/ 	.short	0x0024
        /*0084*/ 	.byte	0x00, 0xf0, 0x11, 0x00


	//----- nvinfo : EIATTR_KPARAM_INFO
	.align		4
.L_23:
        /*0088*/ 	.byte	0x04, 0x17
        /*008a*/ 	.short	(.L_25 - .L_24)
.L_24:
        /*008c*/ 	.word	0x00000000
        /*0090*/ 	.short	0x0005
        /*0092*/ 	.short	0x0020
        /*0094*/ 	.byte	0x00, 0xf0, 0x11, 0x00


	//----- nvinfo : EIATTR_KPARAM_INFO
	.align		4
.L_25:
        /*0098*/ 	.byte	0x04, 0x17
        /*009a*/ 	.short	(.L_27 - .L_26)
.L_26:
        /*009c*/ 	.word	0x00000000
        /*00a0*/ 	.short	0x0004
        /*00a2*/ 	.short	0x001c
        /*00a4*/ 	.byte	0x00, 0xf0, 0x11, 0x00


	//----- nvinfo : EIATTR_KPARAM_INFO
	.align		4
.L_27:
        /*00a8*/ 	.byte	0x04, 0x17
        /*00aa*/ 	.short	(.L_29 - .L_28)
.L_28:
        /*00ac*/ 	.word	0x00000000
        /*00b0*/ 	.short	0x0003
        /*00b2*/ 	.short	0x0018
        /*00b4*/ 	.byte	0x00, 0xf0, 0x11, 0x00


	//----- nvinfo : EIATTR_KPARAM_INFO
	.align		4
.L_29:
        /*00b8*/ 	.byte	0x04, 0x17
        /*00ba*/ 	.short	(.L_31 - .L_30)
.L_30:
        /*00bc*/ 	.word	0x00000000
        /*00c0*/ 	.short	0x0002
        /*00c2*/ 	.short	0x0010
        /*00c4*/ 	.byte	0x00, 0xf4, 0x21, 0x00


	//----- nvinfo : EIATTR_KPARAM_INFO
	.align		4
.L_31:
        /*00c8*/ 	.byte	0x04, 0x17
        /*00ca*/ 	.short	(.L_33 - .L_32)
.L_32:
        /*00cc*/ 	.word	0x00000000
        /*00d0*/ 	.short	0x0001
        /*00d2*/ 	.short	0x0008
        /*00d4*/ 	.byte	0x00, 0xf4, 0x21, 0x00


	//----- nvinfo : EIATTR_KPARAM_INFO
	.align		4
.L_33:
        /*00d8*/ 	.byte	0x04, 0x17
        /*00da*/ 	.short	(.L_35 - .L_34)
.L_34:
        /*00dc*/ 	.word	0x00000000
        /*00e0*/ 	.short	0x0000
        /*00e2*/ 	.short	0x0000
        /*00e4*/ 	.byte	0x00, 0xf4, 0x21, 0x00


	//----- nvinfo : EIATTR_SPARSE_MMA_MASK
	.align		4
.L_35:
        /*00e8*/ 	.byte	0x03, 0x50
        /*00ea*/ 	.short	0x0000


	//----- nvinfo : EIATTR_MAXREG_COUNT
	.align		4
        /*00ec*/ 	.byte	0x03, 0x1b
        /*00ee*/ 	.short	0x0080


	//----- nvinfo : EIATTR_NUM_BARRIERS
	.align		4
        /*00f0*/ 	.byte	0x02, 0x4c
        /*00f2*/ 	.byte	0x01
	.zero		1


	//----- nvinfo : EIATTR_ANNOTATIONS
	.align		4
        /*00f4*/ 	.byte	0x04, 0x55
        /*00f6*/ 	.short	(.L_37 - .L_36)


	//   ....[0]....
.L_36:
        /*00f8*/ 	.word	0x00000001
        /*00fc*/ 	.byte	0x10, 0x06, 0x00, 0x00, 0x01, 0x00, 0x00, 0x00, 0x40, 0x06, 0x00, 0x00, 0x01, 0x00, 0x00, 0x00
        /* <DEDUP_REMOVED lines=768> */
        /*310c*/ 	.byte	0xa0, 0xe0, 0x00, 0x00, 0x01, 0x00, 0x00, 0x00, 0xf0, 0xe0, 0x00, 0x00


	//----- nvinfo : EIATTR_VRC_CTA_INIT_COUNT
	.align		4
.L_37:
        /*3118*/ 	.byte	0x02, 0x4a
	.zero		1
	.zero		1


	//----- nvinfo : EIATTR_EXIT_INSTR_OFFSETS
	.align		4
        /*311c*/ 	.byte	0x04, 0x1c
        /*311e*/ 	.short	(.L_39 - .L_38)


	//   ....[0]....
.L_38:
        /*3120*/ 	.word	0x0000e450


	//   ....[1]....
        /*3124*/ 	.word	0x0000e480


	//----- nvinfo : EIATTR_REQNTID
	.align		4
.L_39:
        /*3128*/ 	.byte	0x04, 0x10
        /*312a*/ 	.short	(.L_41 - .L_40)
.L_40:
        /*312c*/ 	.word	0x00000200
        /*3130*/ 	.word	0x00000001
        /*3134*/ 	.word	0x00000001


	//----- nvinfo : EIATTR_CBANK_PARAM_SIZE
	.align		4
.L_41:
        /*3138*/ 	.byte	0x03, 0x19
        /*313a*/ 	.short	0x0050


	//----- nvinfo : EIATTR_PARAM_CBANK
	.align		4
        /*313c*/ 	.byte	0x04, 0x0a
        /*313e*/ 	.short	(.L_43 - .L_42)
	.align		4
.L_42:
        /*3140*/ 	.word	index@(.nv.constant0.matmul_kernel)
        /*3144*/ 	.short	0x0380
        /*3146*/ 	.short	0x0050


	//----- nvinfo : EIATTR_SW_WAR
	.align		4
.L_43:
        /*3148*/ 	.byte	0x04, 0x36
        /*314a*/ 	.short	(.L_45 - .L_44)
.L_44:
        /*314c*/ 	.word	0x00000008
.L_45:


//--------------------- .nv.compat                --------------------------
	.section	.nv.compat,"",@"SHT_CUDA_COMPAT_INFO"
	.align	4
        /*0000*/ 	.byte	0x02, 0x02, 0x01, 0x00, 0x02, 0x05, 0x05, 0x00, 0x02, 0x03, 0x00, 0x00, 0x02, 0x06, 0x01, 0x00


//--------------------- .nv.callgraph             --------------------------
	.section	.nv.callgraph,"",@"SHT_CUDA_CALLGRAPH"
	.align	4
	.sectionentsize	8
	.align		4
        /*0000*/ 	.word	0x00000000
	.align		4
        /*0004*/ 	.word	0xffffffff
	.align		4
        /*0008*/ 	.word	0x00000000
	.align		4
        /*000c*/ 	.word	0xfffffffe
	.align		4
        /*0010*/ 	.word	0x00000000
	.align		4
        /*0014*/ 	.word	0xfffffffd
	.align		4
        /*0018*/ 	.word	0x00000000
	.align		4
        /*001c*/ 	.word	0xfffffffc


//--------------------- .text.matmul_kernel       --------------------------
	.section	.text.matmul_kernel,"ax",@progbits
	.align	128
        .global         matmul_kernel
        .type           matmul_kernel,@function
        .size           matmul_kernel,(.L_x_4 - matmul_kernel)
        .other          matmul_kernel,@"STO_CUDA_ENTRY STV_DEFAULT"
matmul_kernel:
.text.matmul_kernel:
[----:B------:R-:W0:Y:S08]  /*0000*/  LDC R1, c[0x0][0x37c] ;  /* 0x0000df00ff017b82 */ /* 0x000e300000000800 */
[----:B------:R-:W1:Y:S01]  /*0010*/  LDC.64 R8, c[0x0][0x398] ;  /* 0x0000e600ff087b82 */ /* 0x000e620000000a00 */
[----:B------:R-:W2:Y:S01]  /*0020*/  S2R R28, SR_TID.X ;  /* 0x00000000001c7919 */ /* 0x000ea20000002100 */
[----:B------:R-:W3:Y:S01]  /*0030*/  LDCU UR4, c[0x0][0x3a0] ;  /* 0x00007400ff0477ac */ /* 0x000ee20008000800 */
[----:B0-----:R-:W-:Y:S01]  /*0040*/  VIADD R1, R1, 0xfffff778 ;  /* 0xfffff77801017836 */ /* 0x001fe20000000000 */
[----:B------:R-:W-:Y:S01]  /*0050*/  UMOV UR5, 0x400 ;  /* 0x0000040000057882 */ /* 0x000fe20000000000 */
[----:B------:R-:W0:Y:S03]  /*0060*/  LDCU.64 UR8, c[0x0][0x358] ;  /* 0x00006b00ff0877ac */ /* 0x000e260008000a00 */
[----:B------:R-:W4:Y:S01]  /*0070*/  S2UR UR6, SR_CgaCtaId ;  /* 0x00000000000679c3 */ /* 0x000f220000008800 */
[----:B------:R-:W0:Y:S01]  /*0080*/  LDCU UR7, c[0x0][0x3a0] ;  /* 0x00007400ff0777ac */ /* 0x000e220008000800 */
[----:B---3--:R-:W-:Y:S01]  /*0090*/  UIADD3 UR4, UPT, UPT, UR4, 0x1f, URZ ;  /* 0x0000001f04047890 */ /* 0x008fe2000fffe0ff */
[----:B-1----:R-:W-:-:S03]  /*00a0*/  VIADD R0, R9, 0xff ;  /* 0x000000ff09007836 */ /* 0x002fc60000000000 */
[----:B------:R-:W-:Y:S02]  /*00b0*/  UISETP.GT.AND UP0, UPT, UR4, 0x1f, UPT ;  /* 0x0000001f0400788c */ /* 0x000fe4000bf04270 */
[----:B------:R-:W-:Y:S01]  /*00c0*/  SHF.R.S32.HI R3, RZ, 0x1f, R0 ;  /* 0x0000001fff037819 */ /* 0x000fe20000011400 */
[----:B----4-:R-:W-:-:S03]  /*00d0*/  ULEA UR5, UR6, UR5, 0x18 ;  /* 0x0000000506057291 */ /* 0x010fc6000f8ec0ff */
[----:B------:R-:W-:Y:S02]  /*00e0*/  LEA.HI R3, R3, R0, RZ, 0x8 ;  /* 0x0000000003037211 */ /* 0x000fe400078f40ff */
[----:B--2---:R-:W-:Y:S02]  /*00f0*/  LOP3.LUT R14, R28, 0xff, RZ, 0xc0, !PT ;  /* 0x000000ff1c0e7812 */ /* 0x004fe400078ec0ff */
[----:B------:R-:W-:Y:S02]  /*0100*/  SHF.R.S32.HI R0, RZ, 0x8, R3 ;  /* 0x00000008ff007819 */ /* 0x000fe40000011403 */
[----:B------:R-:W1:Y:S03]  /*0110*/  S2R R3, SR_CTAID.X ;  /* 0x0000000000037919 */ /* 0x000e660000002500 */
[----:B------:R-:W-:-:S05]  /*0120*/  IMAD.SHL.U32 R0, R0, 0x8, RZ ;  /* 0x0000000800007824 */ /* 0x000fca00078e00ff */
[-C--:B------:R-:W-:Y:S02]  /*0130*/  IABS R7, R0.reuse ;  /* 0x0000000000077213 */ /* 0x080fe40000000000 */
[----:B------:R-:W-:Y:S02]  /*0140*/  IABS R12, R0 ;  /* 0x00000000000c7213 */ /* 0x000fe40000000000 */
[----:B------:R-:W2:Y:S08]  /*0150*/  I2F.RP R2, R7 ;  /* 0x0000000700027306 */ /* 0x000eb00000209400 */
[----:B--2---:R-:W2:Y:S01]  /*0160*/  MUFU.RCP R2, R2 ;  /* 0x0000000200027308 */ /* 0x004ea20000001000 */
[----:B-1----:R-:W-:Y:S01]  /*0170*/  IABS R10, R3 ;  /* 0x00000003000a7213 */ /* 0x002fe20000000000 */
[----:B--2---:R-:W-:-:S02]  /*0180*/  VIADD R4, R2, 0xffffffe ;  /* 0x0ffffffe02047836 */ /* 0x004fc40000000000 */
[----:B------:R-:W-:-:S04]  /*0190*/  IMAD.MOV R2, RZ, RZ, -R12 ;  /* 0x000000ffff027224 */ /* 0x000fc800078e0a0c */
[----:B------:R1:W2:Y:S02]  /*01a0*/  F2I.FTZ.U32.TRUNC.NTZ R5, R4 ;  /* 0x0000000400057305 */ /* 0x0002a4000021f000 */
[----:B-1----:R-:W-:Y:S02]  /*01b0*/  IMAD.MOV.U32 R4, RZ, RZ, RZ ;  /* 0x000000ffff047224 */ /* 0x002fe400078e00ff */
[----:B--2---:R-:W-:-:S04]  /*01c0*/  IMAD.MOV R6, RZ, RZ, -R5 ;  /* 0x000000ffff067224 */ /* 0x004fc800078e0a05 */
[----:B------:R-:W-:Y:S02]  /*01d0*/  IMAD R11, R6, R7, RZ ;  /* 0x00000007060b7224 */ /* 0x000fe400078e02ff */
[----:B------:R-:W-:Y:S02]  /*01e0*/  IMAD.MOV.U32 R6, RZ, RZ, R10 ;  /* 0x000000ffff067224 */ /* 0x000fe400078e000a */
[----:B------:R-:W-:-:S06]  /*01f0*/  IMAD.HI.U32 R5, R5, R11, R4 ;  /* 0x0000000b05057227 */ /* 0x000fcc00078e0004 */
[----:B------:R-:W-:-:S04]  /*0200*/  IMAD.HI.U32 R5, R5, R6, RZ ;  /* 0x0000000605057227 */ /* 0x000fc800078e00ff */
[----:B------:R-:W-:-:S05]  /*0210*/  IMAD R2, R5, R2, R6 ;  /* 0x0000000205027224 */ /* 0x000fca00078e0206 */
[----:B------:R-:W-:-:S13]  /*0220*/  ISETP.GT.U32.AND P1, PT, R7, R2, PT ;  /* 0x000000020700720c */ /* 0x000fda0003f24070 */
[----:B------:R-:W-:Y:S02]  /*0230*/  @!P1 IMAD.IADD R2, R2, 0x1, -R7 ;  /* 0x0000000102029824 */ /* 0x000fe400078e0a07 */
[----:B------:R-:W-:Y:S01]  /*0240*/  @!P1 VIADD R5, R5, 0x1 ;  /* 0x0000000105059836 */ /* 0x000fe20000000000 */
[----:B------:R-:W-:Y:S02]  /*0250*/  ISETP.NE.AND P1, PT, R0, RZ, PT ;  /* 0x000000ff0000720c */ /* 0x000fe40003f25270 */
[----:B------:R-:W-:Y:S02]  /*0260*/  ISETP.GE.U32.AND P0, PT, R2, R7, PT ;  /* 0x000000070200720c */ /* 0x000fe40003f06070 */
[----:B------:R-:W-:-:S04]  /*0270*/  LOP3.LUT R2, R3, R0, RZ, 0x3c, !PT ;  /* 0x0000000003027212 */ /* 0x000fc800078e3cff */
[----:B------:R-:W-:Y:S01]  /*0280*/  ISETP.GE.AND P2, PT, R2, RZ, PT ;  /* 0x000000ff0200720c */ /* 0x000fe20003f46270 */
[----:B------:R-:W-:-:S06]  /*0290*/  VIADD R2, R8, 0xff ;  /* 0x000000ff08027836 */ /* 0x000fcc0000000000 */
[----:B------:R-:W-:-:S04]  /*02a0*/  @P0 VIADD R5, R5, 0x1 ;  /* 0x0000000105050836 */ /* 0x000fc80000000000 */
[----:B------:R-:W-:Y:S01]  /*02b0*/  IMAD.MOV.U32 R4, RZ, RZ, R5 ;  /* 0x000000ffff047224 */ /* 0x000fe200078e0005 */
[----:B------:R-:W-:-:S03]  /*02c0*/  SHF.R.S32.HI R5, RZ, 0x1f, R2 ;  /* 0x0000001fff057819 */ /* 0x000fc60000011402 */
[----:B------:R-:W-:Y:S01]  /*02d0*/  @!P2 IMAD.MOV R4, RZ, RZ, -R4 ;  /* 0x000000ffff04a224 */ /* 0x000fe200078e0a04 */
[----:B------:R-:W-:Y:S02]  /*02e0*/  @!P1 LOP3.LUT R4, RZ, R0, RZ, 0x33, !PT ;  /* 0x00000000ff049212 */ /* 0x000fe400078e33ff */
[----:B------:R-:W-:-:S03]  /*02f0*/  LEA.HI R5, R5, R2, RZ, 0x8 ;  /* 0x0000000205057211 */ /* 0x000fc600078f40ff */
[----:B------:R-:W-:Y:S02]  /*0300*/  IMAD.SHL.U32 R2, R4, 0x8, RZ ;  /* 0x0000000804027824 */ /* 0x000fe400078e00ff */
[----:B------:R-:W-:-:S03]  /*0310*/  IMAD.MOV R4, RZ, RZ, -R4 ;  /* 0x000000ffff047224 */ /* 0x000fc600078e0a04 */
[----:B------:R-:W-:Y:S01]  /*0320*/  LEA.HI.SX32 R5, R5, -R2, 0x18 ;  /* 0x8000000205057211 */ /* 0x000fe200078fc2ff */
[----:B------:R-:W-:Y:S02]  /*0330*/  IMAD R15, R0, R4, R3 ;  /* 0x00000004000f7224 */ /* 0x000fe400078e0203 */
[----:B------:R-:W-:Y:S01]  /*0340*/  IMAD.MOV.U32 R4, RZ, RZ, RZ ;  /* 0x000000ffff047224 */ /* 0x000fe200078e00ff */
[----:B------:R-:W-:Y:S02]  /*0350*/  VIMNMX R6, PT, PT, R5, 0x8, PT ;  /* 0x0000000805067848 */ /* 0x000fe40003fe0100 */
[----:B------:R-:W-:Y:S02]  /*0360*/  IABS R13, R15 ;  /* 0x0000000f000d7213 */ /* 0x000fe40000000000 */
[----:B------:R-:W-:-:S04]  /*0370*/  IABS R11, R6 ;  /* 0x00000006000b7213 */ /* 0x000fc80000000000 */
[----:B------:R-:W1:Y:S08]  /*0380*/  I2F.RP R7, R11 ;  /* 0x0000000b00077306 */ /* 0x000e700000209400 */
[----:B-1----:R-:W1:Y:S02]  /*0390*/  MUFU.RCP R7, R7 ;  /* 0x0000000700077308 */ /* 0x002e640000001000 */
[----:B-1----:R-:W-:-:S06]  /*03a0*/  VIADD R5, R7, 0xffffffe ;  /* 0x0ffffffe07057836 */ /* 0x002fcc0000000000 */
[----:B------:R-:W1:Y:S02]  /*03b0*/  F2I.FTZ.U32.TRUNC.NTZ R5, R5 ;  /* 0x0000000500057305 */ /* 0x000e64000021f000 */
[----:B-1----:R-:W-:-:S04]  /*03c0*/  IMAD.MOV R10, RZ, RZ, -R5 ;  /* 0x000000ffff0a7224 */ /* 0x002fc800078e0a05 */
[----:B------:R-:W-:-:S04]  /*03d0*/  IMAD.MOV.U32 R0, RZ, RZ, R10 ;  /* 0x000000ffff007224 */ /* 0x000fc800078e000a */
[----:B------:R-:W-:Y:S01]  /*03e0*/  IMAD R3, R0, R11, RZ ;  /* 0x0000000b00037224 */ /* 0x000fe200078e02ff */
[----:B------:R-:W-:-:S03]  /*03f0*/  IABS R0, R6 ;  /* 0x0000000600007213 */ /* 0x000fc60000000000 */
[----:B------:R-:W-:-:S04]  /*0400*/  IMAD.HI.U32 R4, R5, R3, R4 ;  /* 0x0000000305047227 */ /* 0x000fc800078e0004 */
[----:B------:R-:W-:Y:S02]  /*0410*/  IMAD.MOV R0, RZ, RZ, -R0 ;  /* 0x000000ffff007224 */ /* 0x000fe400078e0a00 */
        /* <DEDUP_REMOVED lines=8> */
[----:B------:R-:W-:Y:S02]  /*04a0*/  ISETP.GE.AND P2, PT, R0, RZ, PT ;  /* 0x000000ff0000720c */ /* 0x000fe40003f46270 */
[----:B------:R-:W-:-:S04]  /*04b0*/  SHF.R.U32.HI R0, RZ, 0x8, R28 ;  /* 0x00000008ff007819 */ /* 0x000fc8000001161c */
[----:B------:R-:W-:Y:S01]  /*04c0*/  SGXT.U32 R16, R0, 0x1 ;  /* 0x000000010010781a */ /* 0x000fe20000000000 */
[----:B------:R-:W-:-:S03]  /*04d0*/  @P0 VIADD R4, R4, 0x1 ;  /* 0x0000000104040836 */ /* 0x000fc60000000000 */
[C---:B------:R-:W-:Y:S02]  /*04e0*/  LOP3.LUT R0, R16.reuse, 0x2, RZ, 0xfc, !PT ;  /* 0x0000000210007812 */ /* 0x040fe400078efcff */
[C---:B------:R-:W-:Y:S01]  /*04f0*/  LOP3.LUT R0, R16.reuse, 0x8, RZ, 0xfc, !PT ;  /* 0x0000000810007812 */ /* 0x040fe200078efcff */
[----:B------:R-:W-:Y:S01]  /*0500*/  @!P2 IMAD.MOV R4, RZ, RZ, -R4 ;  /* 0x000000ffff04a224 */ /* 0x000fe200078e0a04 */
[----:B------:R-:W-:Y:S02]  /*0510*/  @!P1 LOP3.LUT R4, RZ, R6, RZ, 0x33, !PT ;  /* 0x00000006ff049212 */ /* 0x000fe400078e33ff */
[C---:B------:R-:W-:Y:S02]  /*0520*/  LOP3.LUT R0, R16.reuse, 0xe, RZ, 0xfc, !PT ;  /* 0x0000000e10007812 */ /* 0x040fe400078efcff */
[C---:B------:R-:W-:Y:S01]  /*0530*/  LOP3.LUT R0, R16.reuse, 0x14, RZ, 0xfc, !PT ;  /* 0x0000001410007812 */ /* 0x040fe200078efcff */
[----:B------:R-:W-:Y:S01]  /*0540*/  IMAD.MOV R3, RZ, RZ, -R4 ;  /* 0x000000ffff037224 */ /* 0x000fe200078e0a04 */
[----:B------:R-:W-:Y:S01]  /*0550*/  LOP3.LUT R0, R16, 0x1a, RZ, 0xfc, !PT ;  /* 0x0000001a10007812 */ /* 0x000fe200078efcff */
[----:B------:R-:W-:Y:S01]  /*0560*/  IMAD.SHL.U32 R0, R4, 0x100, RZ ;  /* 0x0000010004007824 */ /* 0x000fe200078e00ff */
[----:B------:R-:W-:Y:S01]  /*0570*/  LOP3.LUT R5, R16, 0x4, RZ, 0xfc, !PT ;  /* 0x0000000410057812 */ /* 0x000fe200078efcff */
[----:B------:R-:W-:Y:S01]  /*0580*/  IMAD R3, R6, R3, R15 ;  /* 0x0000000306037224 */ /* 0x000fe200078e020f */
[----:B------:R-:W-:-:S02]  /*0590*/  LOP3.LUT R5, R16, 0xa, RZ, 0xfc, !PT ;  /* 0x0000000a10057812 */ /* 0x000fc400078efcff */
[----:B------:R-:W-:Y:S01]  /*05a0*/  LOP3.LUT R5, R16, 0x10, RZ, 0xfc, !PT ;  /* 0x0000001010057812 */ /* 0x000fe200078efcff */
[----:B------:R-:W-:Y:S01]  /*05b0*/  IMAD.IADD R3, R2, 0x1, R3 ;  /* 0x0000000102037824 */ /* 0x000fe200078e0203 */
[C---:B------:R-:W-:Y:S02]  /*05c0*/  LOP3.LUT R2, R16.reuse, 0x6, RZ, 0xfc, !PT ;  /* 0x0000000610027812 */ /* 0x040fe400078efcff */
[C---:B------:R-:W-:Y:S01]  /*05d0*/  LOP3.LUT R2, R16.reuse, 0xc, RZ, 0xfc, !PT ;  /* 0x0000000c10027812 */ /* 0x040fe200078efcff */
[----:B------:R-:W-:Y:S01]  /*05e0*/  IMAD R29, R3, 0x100, R14 ;  /* 0x00000100031d7824 */ /* 0x000fe200078e020e */
[C---:B------:R-:W-:Y:S02]  /*05f0*/  LOP3.LUT R2, R16.reuse, 0x12, RZ, 0xfc, !PT ;  /* 0x0000001210027812 */ /* 0x040fe400078efcff */
[C---:B------:R-:W-:Y:S02]  /*0600*/  LOP3.LUT R5, R16.reuse, 0x16, RZ, 0xfc, !PT ;  /* 0x0000001610057812 */ /* 0x040fe400078efcff */
[----:B------:R1:W-:Y:S01]  /*0610*/  STL [R1+0x39c], R29 ;  /* 0x00039c1d01007387 */ /* 0x0003e20000100800 */
[----:B------:R-:W-:-:S02]  /*0620*/  LOP3.LUT R2, R16, 0x18, RZ, 0xfc, !PT ;  /* 0x0000001810027812 */ /* 0x000fc400078efcff */
[C---:B------:R-:W-:Y:S01]  /*0630*/  LOP3.LUT R5, R16.reuse, 0x1c, RZ, 0xfc, !PT ;  /* 0x0000001c10057812 */ /* 0x040fe200078efcff */
[----:B------:R1:W-:Y:S01]  /*0640*/  STL [R1+0x310], R0 ;  /* 0x0003100001007387 */ /* 0x0003e20000100800 */
[----:B------:R-:W-:Y:S01]  /*0650*/  LOP3.LUT R2, R16, 0x1e, RZ, 0xfc, !PT ;  /* 0x0000001e10027812 */ /* 0x000fe200078efcff */
[----:B0-----:R-:W-:Y:S06]  /*0660*/  BRA.U UP0, `(.L_x_0) ;  /* 0x0000000100f47547 */ /* 0x001fec000b800000 */
[C---:B-1----:R-:W-:Y:S01]  /*0670*/  IMAD.SHL.U32 R0, R28.reuse, 0x100, RZ ;  /* 0x000001001c007824 */ /* 0x042fe200078e00ff */
[----:B------:R-:W-:Y:S01]  /*0680*/  CS2R R24, SRZ ;  /* 0x0000000000187805 */ /* 0x000fe2000001ff00 */
[C---:B------:R-:W-:Y:S01]  /*0690*/  IMAD.SHL.U32 R3, R28.reuse, 0x10, RZ ;  /* 0x000000101c037824 */ /* 0x040fe200078e00ff */
[----:B------:R-:W-:Y:S01]  /*06a0*/  CS2R R26, SRZ ;  /* 0x00000000001a7805 */ /* 0x000fe2000001ff00 */
[----:B------:R-:W-:Y:S01]  /*06b0*/  IMAD.SHL.U32 R2, R28, 0x2, RZ ;  /* 0x000000021c027824 */ /* 0x000fe200078e00ff */
[----:B------:R0:W-:Y:S01]  /*06c0*/  STL [R1+0x3a0], R0 ;  /* 0x0003a00001007387 */ /* 0x0001e20000100800 */
[----:B------:R-:W-:Y:S02]  /*06d0*/  CS2R R16, SRZ ;  /* 0x0000000000107805 */ /* 0x000fe4000001ff00 */
[----:B------:R-:W-:Y:S02]  /*06e0*/  CS2R R18, SRZ ;  /* 0x0000000000127805 */ /* 0x000fe4000001ff00 */
[----:B------:R-:W-:Y:S01]  /*06f0*/  CS2R R8, SRZ ;  /* 0x0000000000087805 */ /* 0x000fe2000001ff00 */
[----:B------:R1:W-:Y:S01]  /*0700*/  STL [R1+0x3b0], R3 ;  /* 0x0003b00301007387 */ /* 0x0003e20000100800 */
[----:B------:R-:W-:-:S02]  /*0710*/  CS2R R10, SRZ ;  /* 0x00000000000a7805 */ /* 0x000fc4000001ff00 */
[----:B------:R-:W-:Y:S02]  /*0720*/  CS2R R4, SRZ ;  /* 0x0000000000047805 */ /* 0x000fe4000001ff00 */
[----:B------:R-:W-:Y:S01]  /*0730*/  CS2R R6, SRZ ;  /* 0x0000000000067805 */ /* 0x000fe2000001ff00 */
[----:B------:R1:W-:Y:S01]  /*0740*/  STL [R1+0x398], R2 ;  /* 0x0003980201007387 */ /* 0x0003e20000100800 */
[----:B------:R-:W-:Y:S01]  /*0750*/  CS2R R12, SRZ ;  /* 0x00000000000c7805 */ /* 0x000fe2000001ff00 */
[----:B0-----:R-:W-:Y:S01]  /*0760*/  IMAD.SHL.U32 R0, R28, 0x8, RZ ;  /* 0x000000081c007824 */ /* 0x001fe200078e00ff */
[----:B------:R-:W-:Y:S02]  /*0770*/  CS2R R14, SRZ ;  /* 0x00000000000e7805 */ /* 0x000fe4000001ff00 */
[----:B------:R-:W-:Y:S02]  /*0780*/  CS2R R20, SRZ ;  /* 0x0000000000147805 */ /* 0x000fe4000001ff00 */
[----:B------:R-:W-:Y:S01]  /*0790*/  CS2R R22, SRZ ;  /* 0x0000000000167805 */ /* 0x000fe2000001ff00 */
[----:B------:R1:W-:Y:S04]  /*07a0*/  STL [R1+0x3ac], R0 ;  /* 0x0003ac0001007387 */ /* 0x0003e80000100800 */
[----:B------:R1:W-:Y:S04]  /*07b0*/  STL [R1], RZ ;  /* 0x000000ff01007387 */ /* 0x0003e80000100800 */
[----:B------:R1:W-:Y:S04]  /*07c0*/  STL [R1+0x4], RZ ;  /* 0x000004ff01007387 */ /* 0x0003e80000100800 */
        /* <DEDUP_REMOVED lines=37> */
[----:B------:R1:W-:Y:S01]  /*0a20*/  STL [R1+0x25c], RZ ;  /* 0x00025cff01007387 */ /* 0x0003e20000100800 */
[----:B------:R-:W-:Y:S05]  /*0a30*/  BRA `(.L_x_1) ;  /* 0x0000008400a07947 */ /* 0x000fea0003800000 */
.L_x_0:
[----:B------:R-:W-:Y:S01]  /*0a40*/  IABS R6, R8 ;  /* 0x0000000800067213 */ /* 0x000fe20000000000 */
[----:B------:R-:W-:Y:S01]  /*0a50*/  IMAD.MOV.U32 R23, RZ, RZ, R0 ;  /* 0x000000ffff177224 */ /* 0x000fe200078e0000 */
[----:B------:R-:W-:Y:S01]  /*0a60*/  IABS R13, R9 ;  /* 0x00000009000d7213 */ /* 0x000fe20000000000 */
[----:B------:R-:W-:Y:S01]  /*0a70*/  IMAD.MOV.U32 R2, RZ, RZ, RZ ;  /* 0x000000ffff027224 */ /* 0x000fe200078e00ff */
[----:B------:R-:W0:Y:S01]  /*0a80*/  I2F.RP R11, R6 ;  /* 0x00000006000b7306 */ /* 0x000e220000209400 */
[----:B------:R-:W-:Y:S01]  /*0a90*/  IABS R7, R29 ;  /* 0x0000001d00077213 */ /* 0x000fe20000000000 */
[----:B------:R2:W-:Y:S01]  /*0aa0*/  STL [R1+0x400], R9 ;  /* 0x0004000901007387 */ /* 0x0005e20000100800 */
[C---:B------:R-:W-:Y:S01]  /*0ab0*/  LEA.HI R14, R28.reuse, R23, RZ, 0x1b ;  /* 0x000000171c0e7211 */ /* 0x040fe200078fd8ff */
[----:B------:R-:W3:Y:S01]  /*0ac0*/  LDCU UR6, c[0x0][0x3b0] ;  /* 0x00007600ff0677ac */ /* 0x000ee20008000800 */
[----:B------:R-:W-:Y:S02]  /*0ad0*/  SHF.R.U32.HI R20, RZ, 0x5, R28 ;  /* 0x00000005ff147819 */ /* 0x000fe4000001161c */
[----:B------:R-:W-:Y:S01]  /*0ae0*/  LOP3.LUT R15, R28, 0x7, RZ, 0xc0, !PT ;  /* 0x000000071c0f7812 */ /* 0x000fe200078ec0ff */
[----:B------:R-:W4:Y:S01]  /*0af0*/  I2F.RP R10, R13 ;  /* 0x0000000d000a7306 */ /* 0x000f220000209400 */
[----:B------:R-:W-:Y:S01]  /*0b00*/  VIADD R12, R14, 0xf0 ;  /* 0x000000f00e0c7836 */ /* 0x000fe20000000000 */
[----:B------:R-:W-:Y:S01]  /*0b10*/  SGXT.U32 R20, R20, 0x4 ;  /* 0x000000041414781a */ /* 0x000fe20000000000 */
[----:B------:R-:W1:Y:S01]  /*0b20*/  LDCU.128 UR12, c[0x0][0x380] ;  /* 0x00007000ff0c77ac */ /* 0x000e620008000c00 */
[----:B--2---:R-:W-:Y:S01]  /*0b30*/  IMAD.SHL.U32 R9, R28, 0x2, RZ ;  /* 0x000000021c097824 */ /* 0x004fe200078e00ff */
[----:B------:R-:W-:Y:S01]  /*0b40*/  ISETP.GE.AND P5, PT, R29, RZ, PT ;  /* 0x000000ff1d00720c */ /* 0x000fe20003fa6270 */
[----:B-1----:R-:W-:Y:S01]  /*0b50*/  VIADD R29, R14, 0x70 ;  /* 0x000000700e1d7836 */ /* 0x002fe20000000000 */
[----:B------:R-:W-:Y:S01]  /*0b60*/  LOP3.LUT R20, R23, R20, RZ, 0xfc, !PT ;  /* 0x0000001417147212 */ /* 0x000fe200078efcff */
[----:B0-----:R-:W0:Y:S01]  /*0b70*/  MUFU.RCP R11, R11 ;  /* 0x0000000b000b7308 */ /* 0x001e220000001000 */
[----:B------:R-:W-:Y:S01]  /*0b80*/  STL [R1+0x398], R9 ;  /* 0x0003980901007387 */ /* 0x000fe20000100800 */
[----:B------:R-:W-:Y:S01]  /*0b90*/  ISETP.NE.AND P2, PT, R8, RZ, PT ;  /* 0x000000ff0800720c */ /* 0x000fe20003f45270 */
[----:B------:R-:W1:Y:S01]  /*0ba0*/  LDCU UR10, c[0x0][0x3a4] ;  /* 0x00007480ff0a77ac */ /* 0x000e620008000800 */
[----:B------:R-:W-:-:S02]  /*0bb0*/  ISETP.GE.AND P4, PT, R12, RZ, PT ;  /* 0x000000ff0c00720c */ /* 0x000fc40003f86270 */
[C---:B------:R-:W-:Y:S02]  /*0bc0*/  LOP3.LUT R26, R20.reuse, 0xa0, RZ, 0xfc, !PT ;  /* 0x000000a0141a7812 */ /* 0x040fe400078efcff */
[----:B----4-:R-:W2:Y:S01]  /*0bd0*/  MUFU.RCP R0, R10 ;  /* 0x0000000a00007308 */ /* 0x010ea20000001000 */
[----:B------:R-:W-:Y:S01]  /*0be0*/  LOP3.LUT R27, R20, 0x60, RZ, 0xfc, !PT ;  /* 0x00000060141b7812 */ /* 0x000fe200078efcff */
[----:B0-----:R-:W-:Y:S01]  /*0bf0*/  VIADD R3, R11, 0xffffffe ;  /* 0x0ffffffe0b037836 */ /* 0x001fe20000000000 */
[----:B------:R-:W-:-:S05]  /*0c00*/  IABS R11, R12 ;  /* 0x0000000c000b7213 */ /* 0x000fca0000000000 */
[----:B------:R-:W0:Y:S01]  /*0c10*/  F2I.FTZ.U32.TRUNC.NTZ R3, R3 ;  /* 0x0000000300037305 */ /* 0x000e22000021f000 */
[----:B--2---:R-:W-:-:S07]  /*0c20*/  VIADD R4, R0, 0xffffffe ;  /* 0x0ffffffe00047836 */ /* 0x004fce0000000000 */
[----:B------:R2:W4:Y:S01]  /*0c30*/  F2I.FTZ.U32.TRUNC.NTZ R5, R4 ;  /* 0x0000000400057305 */ /* 0x000522000021f000 */
[----:B0-----:R-:W-:Y:S02]  /*0c40*/  IMAD.MOV R0, RZ, RZ, -R3 ;  /* 0x000000ffff007224 */ /* 0x001fe400078e0a03 */
[----:B--2---:R-:W-:Y:S02]  /*0c50*/  IMAD.MOV.U32 R4, RZ, RZ, RZ ;  /* 0x000000ffff047224 */ /* 0x004fe400078e00ff */
[----:B------:R-:W-:-:S04]  /*0c60*/  IMAD R0, R0, R6, RZ ;  /* 0x0000000600007224 */ /* 0x000fc800078e02ff */
[----:B------:R-:W-:-:S04]  /*0c70*/  IMAD.HI.U32 R2, R3, R0, R2 ;  /* 0x0000000003027227 */ /* 0x000fc800078e0002 */
[----:B----4-:R-:W-:Y:S02]  /*0c80*/  IMAD.MOV R0, RZ, RZ, -R5 ;  /* 0x000000ffff007224 */ /* 0x010fe400078e0a05 */
[----:B------:R-:W-:-:S04]  /*0c90*/  IMAD.HI.U32 R2, R2, R7, RZ ;  /* 0x0000000702027227 */ /* 0x000fc800078e00ff */
[----:B------:R-:W-:Y:S02]  /*0ca0*/  IMAD.MOV R2, RZ, RZ, -R2 ;  /* 0x000000ffff027224 */ /* 0x000fe400078e0a02 */
[----:B------:R-:W-:Y:S02]  /*0cb0*/  IMAD R0, R0, R13, RZ ;  /* 0x0000000d00007224 */ /* 0x000fe400078e02ff */
[----:B------:R-:W-:Y:S02]  /*0cc0*/  IMAD R2, R6, R2, R7 ;  /* 0x0000000206027224 */ /* 0x000fe400078e0207 */
[----:B------:R-:W-:Y:S01]  /*0cd0*/  IMAD.HI.U32 R0, R5, R0, R4 ;  /* 0x0000000005007227 */ /* 0x000fe200078e0004 */
[----:B------:R-:W-:Y:S02]  /*0ce0*/  LOP3.LUT R4, R20, 0xe0, RZ, 0xfc, !PT ;  /* 0x000000e014047812 */ /* 0x000fe400078efcff */
[----:B------:R-:W-:Y:S01]  /*0cf0*/  ISETP.GT.U32.AND P0, PT, R6, R2, PT ;  /* 0x000000020600720c */ /* 0x000fe20003f04070 */
[----:B------:R-:W-:Y:S01]  /*0d00*/  IMAD.SHL.U32 R5, R28, 0x10, RZ ;  /* 0x000000101c057824 */ /* 0x000fe200078e00ff */
[----:B------:R-:W-:Y:S01]  /*0d10*/  IABS R10, R4 ;  /* 0x00000004000a7213 */ /* 0x000fe20000000000 */
[----:B------:R-:W-:-:S03]  /*0d20*/  IMAD.HI.U32 R7, R0, R11, RZ ;  /* 0x0000000b00077227 */ /* 0x000fc600078e00ff */
[----:B------:R0:W-:Y:S01]  /*0d30*/  STL [R1+0x3b0], R5 ;  /* 0x0003b00501007387 */ /* 0x0001e20000100800 */
[----:B------:R-:W-:Y:S01]  /*0d40*/  IMAD.SHL.U32 R3, R28, 0x8, RZ ;  /* 0x000000081c037824 */ /* 0x000fe200078e00ff */
[----:B------:R-:W-:Y:S01]  /*0d50*/  LEA R28, R15, UR5, 0x6 ;  /* 0x000000050f1c7c11 */ /* 0x000fe2000f8e30ff */
[----:B------:R-:W-:-:S03]  /*0d60*/  IMAD.MOV R7, RZ, RZ, -R7 ;  /* 0x000000ffff077224 */ /* 0x000fc600078e0a07 */
[----:B------:R2:W-:Y:S01]  /*0d70*/  STL [R1+0x3ac], R3 ;  /* 0x0003ac0301007387 */ /* 0x0005e20000100800 */
[----:B------:R-:W-:Y:S01]  /*0d80*/  LOP3.LUT R15, R3, 0x30, R9, 0x48, !PT ;  /* 0x00000030030f7812 */ /* 0x000fe200078e4809 */
[----:B------:R-:W-:Y:S02]  /*0d90*/  @!P0 IMAD.IADD R2, R2, 0x1, -R6 ;  /* 0x0000000102028824 */ /* 0x000fe400078e0a06 */
[----:B------:R-:W-:Y:S01]  /*0da0*/  IMAD R11, R13, R7, R11 ;  /* 0x000000070d0b7224 */ /* 0x000fe200078e020b */
[----:B0-----:R-:W-:Y:S01]  /*0db0*/  LOP3.LUT R5, R5, 0x600, RZ, 0xc0, !PT ;  /* 0x0000060005057812 */ /* 0x001fe200078ec0ff */
[----:B------:R-:W-:Y:S01]  /*0dc0*/  STL [R1+0x404], R9 ;  /* 0x0004040901007387 */ /* 0x000fe20000100800 */
[----:B------:R-:W-:Y:S02]  /*0dd0*/  ISETP.GT.U32.AND P1, PT, R6, R2, PT ;  /* 0x000000020600720c */ /* 0x000fe40003f24070 */
[----:B------:R-:W-:Y:S01]  /*0de0*/  IADD3 R28, PT, PT, R15, R28, R5 ;  /* 0x0000001c0f1c7210 */ /* 0x000fe20007ffe005 */
[----:B--2---:R-:W-:Y:S01]  /*0df0*/  VIADD R3, R14, 0xd0 ;  /* 0x000000d00e037836 */ /* 0x004fe20000000000 */
[----:B------:R-:W-:Y:S01]  /*0e00*/  ISETP.GT.U32.AND P0, PT, R13, R11, PT ;  /* 0x0000000b0d00720c */ /* 0x000fe20003f04070 */
[----:B------:R-:W-:-:S02]  /*0e10*/  IMAD.HI.U32 R5, R0, R10, RZ ;  /* 0x0000000a00057227 */ /* 0x000fc400078e00ff */
[----:B------:R0:W-:Y:S01]  /*0e20*/  STL [R1+0x3f8], R28 ;  /* 0x0003f81c01007387 */ /* 0x0001e20000100800 */
[----:B------:R-:W-:Y:S01]  /*0e30*/  IABS R19, R3 ;  /* 0x0000000300137213 */ /* 0x000fe20000000000 */
[----:B------:R-:W-:Y:S01]  /*0e40*/  IMAD.MOV R5, RZ, RZ, -R5 ;  /* 0x000000ffff057224 */ /* 0x000fe200078e0a05 */
[----:B------:R-:W-:Y:S01]  /*0e50*/  ISETP.GE.AND P3, PT, R3, RZ, PT ;  /* 0x000000ff0300720c */ /* 0x000fe20003f66270 */
[----:B------:R-:W-:Y:S01]  /*0e60*/  VIADD R15, R14, 0xb0 ;  /* 0x000000b00e0f7836 */ /* 0x000fe20000000000 */
[----:B------:R-:W-:Y:S01]  /*0e70*/  LOP3.LUT R3, R20, 0xc0, RZ, 0xfc, !PT ;  /* 0x000000c014037812 */ /* 0x000fe200078efcff */
[----:B------:R-:W-:-:S04]  /*0e80*/  IMAD.HI.U32 R7, R0, R19, RZ ;  /* 0x0000001300077227 */ /* 0x000fc800078e00ff */
[----:B------:R-:W-:Y:S01]  /*0e90*/  IMAD R10, R13, R5, R10 ;  /* 0x000000050d0a7224 */ /* 0x000fe200078e020a */
[----:B------:R-:W-:Y:S01]  /*0ea0*/  IABS R5, R3 ;  /* 0x0000000300057213 */ /* 0x000fe20000000000 */
[----:B------:R-:W-:Y:S01]  /*0eb0*/  IMAD.MOV R7, RZ, RZ, -R7 ;  /* 0x000000ffff077224 */ /* 0x000fe200078e0a07 */
[----:B0-----:R-:W-:Y:S01]  /*0ec0*/  LOP3.LUT R28, R20, 0x20, RZ, 0xfc, !PT ;  /* 0x00000020141c7812 */ /* 0x001fe200078efcff */
[----:B------:R-:W-:Y:S01]  /*0ed0*/  @!P1 IMAD.IADD R2, R2, 0x1, -R6 ;  /* 0x0000000102029824 */ /* 0x000fe200078e0a06 */
[----:B------:R-:W-:Y:S01]  /*0ee0*/  ISETP.GE.AND P1, PT, R15, RZ, PT ;  /* 0x000000ff0f00720c */ /* 0x000fe20003f26270 */
[----:B------:R-:W-:Y:S01]  /*0ef0*/  IMAD R19, R13, R7, R19 ;  /* 0x000000070d137224 */ /* 0x000fe200078e0213 */
[----:B------:R-:W-:Y:S01]  /*0f00*/  IABS R15, R15 ;  /* 0x0000000f000f7213 */ /* 0x000fe20000000000 */
[----:B------:R-:W-:Y:S01]  /*0f10*/  @!P0 IMAD.IADD R11, R11, 0x1, -R13 ;  /* 0x000000010b0b8824 */ /* 0x000fe200078e0a0d */
[C---:B------:R-:W-:Y:S01]  /*0f20*/  ISETP.GT.U32.AND P0, PT, R13.reuse, R10, PT ;  /* 0x0000000a0d00720c */ /* 0x040fe20003f04070 */
[----:B------:R-:W-:Y:S01]  /*0f30*/  @!P5 IMAD.MOV R2, RZ, RZ, -R2 ;  /* 0x000000ffff02d224 */ /* 0x000fe200078e0a02 */
[C---:B------:R-:W-:Y:S01]  /*0f40*/  ISETP.GT.U32.AND P5, PT, R13.reuse, R19, PT ;  /* 0x000000130d00720c */ /* 0x040fe20003fa4070 */
[----:B------:R-:W-:Y:S01]  /*0f50*/  VIADD R7, R14, 0x90 ;  /* 0x000000900e077836 */ /* 0x000fe20000000000 */
[----:B------:R-:W-:Y:S01]  /*0f60*/  @!P2 LOP3.LUT R2, RZ, R8, RZ, 0x33, !PT ;  /* 0x00000008ff02a212 */ /* 0x000fe200078e33ff */
[----:B------:R-:W-:Y:S01]  /*0f70*/  IMAD.HI.U32 R6, R0, R5, RZ ;  /* 0x0000000500067227 */ /* 0x000fe200078e00ff */
[----:B------:R-:W-:-:S02]  /*0f80*/  ISETP.GT.U32.AND P6, PT, R13, R11, PT ;  /* 0x0000000b0d00720c */ /* 0x000fc40003fc4070 */
[----:B------:R-:W-:Y:S01]  /*0f90*/  IABS R12, R7 ;  /* 0x00000007000c7213 */ /* 0x000fe20000000000 */
[----:B------:R-:W-:Y:S01]  /*0fa0*/  IMAD.MOV R6, RZ, RZ, -R6 ;  /* 0x000000ffff067224 */ /* 0x000fe200078e0a06 */
[----:B------:R-:W-:Y:S01]  /*0fb0*/  ISETP.GE.AND P2, PT, R7, RZ, PT ;  /* 0x000000ff0700720c */ /* 0x000fe20003f46270 */
[----:B------:R-:W-:Y:S01]  /*0fc0*/  IMAD.MOV.U32 R7, RZ, RZ, R15 ;  /* 0x000000ffff077224 */ /* 0x000fe200078e000f */
[----:B------:R-:W-:Y:S01]  /*0fd0*/  LOP3.LUT R15, R20, 0x80, RZ, 0xfc, !PT ;  /* 0x00000080140f7812 */ /* 0x000fe200078efcff */
[----:B------:R-:W-:Y:S01]  /*0fe0*/  @!P0 IMAD.IADD R10, R10, 0x1, -R13 ;  /* 0x000000010a0a8824 */ /* 0x000fe200078e0a0d */
[----:B------:R0:W-:Y:S01]  /*0ff0*/  STL [R1+0x3fc], R2 ;  /* 0x0003fc0201007387 */ /* 0x0001e20000100800 */
[----:B------:R-:W-:Y:S01]  /*1000*/  IMAD R8, R13, R6, R5 ;  /* 0x000000060d087224 */ /* 0x000fe200078e0205 */
[----:B------:R-:W-:Y:S01]  /*1010*/  IABS R6, R26 ;  /* 0x0000001a00067213 */ /* 0x000fe20000000000 */
[----:B------:R-:W-:Y:S01]  /*1020*/  @!P5 IMAD.IADD R19, R19, 0x1, -R13 ;  /* 0x000000011313d824 */ /* 0x000fe200078e0a0d */
[----:B------:R-:W-:Y:S01]  /*1030*/  ISETP.GT.U32.AND P5, PT, R13, R10, PT ;  /* 0x0000000a0d00720c */ /* 0x000fe20003fa4070 */
[----:B------:R-:W-:-:S02]  /*1040*/  IMAD.MOV.U32 R5, RZ, RZ, R12 ;  /* 0x000000ffff057224 */ /* 0x000fc400078e000c */
[----:B------:R-:W-:Y:S01]  /*1050*/  IMAD.HI.U32 R12, R0, R7, RZ ;  /* 0x00000007000c7227 */ /* 0x000fe200078e00ff */
[----:B------:R-:W-:Y:S02]  /*1060*/  ISETP.GT.U32.AND P0, PT, R13, R19, PT ;  /* 0x000000130d00720c */ /* 0x000fe40003f04070 */
[----:B0-----:R-:W-:Y:S01]  /*1070*/  LOP3.LUT R2, R20, 0x40, RZ, 0xfc, !PT ;  /* 0x0000004014027812 */ /* 0x001fe200078efcff */
[----:B------:R-:W-:Y:S02]  /*1080*/  IMAD.MOV R12, RZ, RZ, -R12 ;  /* 0x000000ffff0c7224 */ /* 0x000fe400078e0a0c */
[----:B------:R-:W-:Y:S01]  /*1090*/  @!P6 IMAD.IADD R11, R11, 0x1, -R13 ;  /* 0x000000010b0be824 */ /* 0x000fe200078e0a0d */
[C---:B------:R-:W-:Y:S01]  /*10a0*/  ISETP.GT.U32.AND P6, PT, R13.reuse, R8, PT ;  /* 0x000000080d00720c */ /* 0x040fe20003fc4070 */
[----:B------:R-:W-:Y:S02]  /*10b0*/  IMAD R7, R13, R12, R7 ;  /* 0x0000000c0d077224 */ /* 0x000fe400078e0207 */
[----:B------:R-:W-:-:S02]  /*10c0*/  @!P5 IMAD.IADD R10, R10, 0x1, -R13 ;  /* 0x000000010a0ad824 */ /* 0x000fc400078e0a0d */
[----:B------:R-:W-:Y:S01]  /*10d0*/  @!P4 IMAD.MOV R11, RZ, RZ, -R11 ;  /* 0x000000ffff0bc224 */ /* 0x000fe200078e0a0b */
[----:B------:R-:W-:Y:S01]  /*10e0*/  ISETP.GT.U32.AND P5, PT, R13, R7, PT ;  /* 0x000000070d00720c */ /* 0x000fe20003fa4070 */
[----:B------:R-:W-:Y:S01]  /*10f0*/  IMAD.HI.U32 R12, R0, R6, RZ ;  /* 0x00000006000c7227 */ /* 0x000fe200078e00ff */
[----:B------:R-:W-:Y:S02]  /*1100*/  ISETP.GE.AND P4, PT, R4, RZ, PT ;  /* 0x000000ff0400720c */ /* 0x000fe40003f86270 */
[----:B------:R0:W-:Y:S01]  /*1110*/  STL [R1+0x408], R11 ;  /* 0x0004080b01007387 */ /* 0x0001e20000100800 */
[----:B------:R-:W-:-:S04]  /*1120*/  IMAD.HI.U32 R4, R0, R5, RZ ;  /* 0x0000000500047227 */ /* 0x000fc800078e00ff */
[----:B------:R-:W-:Y:S02]  /*1130*/  IMAD.MOV R4, RZ, RZ, -R4 ;  /* 0x000000ffff047224 */ /* 0x000fe400078e0a04 */
[----:B------:R-:W-:Y:S02]  /*1140*/  IMAD.MOV R12, RZ, RZ, -R12 ;  /* 0x000000ffff0c7224 */ /* 0x000fe400078e0a0c */
[----:B------:R-:W-:Y:S02]  /*1150*/  @!P5 IMAD.IADD R7, R7, 0x1, -R13 ;  /* 0x000000010707d824 */ /* 0x000fe400078e0a0d */
[C---:B------:R-:W-:Y:S01]  /*1160*/  IMAD R5, R13.reuse, R4, R5 ;  /* 0x000000040d057224 */ /* 0x040fe200078e0205 */
[----:B------:R-:W-:Y:S01]  /*1170*/  IABS R4, R29 ;  /* 0x0000001d00047213 */ /* 0x000fe20000000000 */
[--C-:B------:R-:W-:Y:S01]  /*1180*/  @!P6 IMAD.IADD R8, R8, 0x1, -R13.reuse ;  /* 0x000000010808e824 */ /* 0x100fe200078e0a0d */
[C---:B------:R-:W-:Y:S01]  /*1190*/  ISETP.GT.U32.AND P5, PT, R13.reuse, R7, PT ;  /* 0x000000070d00720c */ /* 0x040fe20003fa4070 */
[----:B------:R-:W-:Y:S01]  /*11a0*/  IMAD R6, R13, R12, R6 ;  /* 0x0000000c0d067224 */ /* 0x000fe200078e0206 */
[----:B------:R-:W-:Y:S01]  /*11b0*/  IABS R12, R27 ;  /* 0x0000001b000c7213 */ /* 0x000fe20000000000 */
[----:B------:R-:W-:Y:S01]  /*11c0*/  @!P0 IMAD.IADD R19, R19, 0x1, -R13 ;  /* 0x0000000113138824 */ /* 0x000fe200078e0a0d */
[----:B------:R-:W-:Y:S01]  /*11d0*/  ISETP.GT.U32.AND P6, PT, R13, R8, PT ;  /* 0x000000080d00720c */ /* 0x000fe20003fc4070 */
[----:B------:R-:W-:Y:S01]  /*11e0*/  VIADD R9, R14, 0x50 ;  /* 0x000000500e097836 */ /* 0x000fe20000000000 */
[----:B------:R-:W-:Y:S01]  /*11f0*/  ISETP.GE.AND P0, PT, R3, RZ, PT ;  /* 0x000000ff0300720c */ /* 0x000fe20003f06270 */
[----:B------:R-:W-:Y:S01]  /*1200*/  IMAD.HI.U32 R18, R0, R12, RZ ;  /* 0x0000000c00127227 */ /* 0x000fe200078e00ff */
[----:B------:R-:W-:-:S02]  /*1210*/  IABS R3, R15 ;  /* 0x0000000f00037213 */ /* 0x000fc40000000000 */
[----:B------:R2:W-:Y:S01]  /*1220*/  STL [R1+0x10], R9 ;  /* 0x0000100901007387 */ /* 0x0005e20000100800 */
[----:B------:R-:W-:Y:S01]  /*1230*/  IMAD.MOV R18, RZ, RZ, -R18 ;  /* 0x000000ffff127224 */ /* 0x000fe200078e0a12 */
[----:B------:R-:W-:Y:S01]  /*1240*/  IABS R21, R9 ;  /* 0x0000000900157213 */ /* 0x000fe20000000000 */
[--C-:B------:R-:W-:Y:S01]  /*1250*/  @!P5 IMAD.IADD R7, R7, 0x1, -R13.reuse ;  /* 0x000000010707d824 */ /* 0x100fe200078e0a0d */
[C---:B------:R-:W-:Y:S01]  /*1260*/  ISETP.GT.U32.AND P5, PT, R13.reuse, R5, PT ;  /* 0x000000050d00720c */ /* 0x040fe20003fa4070 */
[C---:B------:R-:W-:Y:S02]  /*1270*/  IMAD R12, R13.reuse, R18, R12 ;  /* 0x000000120d0c7224 */ /* 0x040fe400078e020c */
[----:B------:R-:W-:Y:S01]  /*1280*/  @!P6 IMAD.IADD R8, R8, 0x1, -R13 ;  /* 0x000000010808e824 */ /* 0x000fe200078e0a0d */
[----:B------:R-:W-:Y:S01]  /*1290*/  ISETP.GT.U32.AND P6, PT, R13, R6, PT ;  /* 0x000000060d00720c */ /* 0x000fe20003fc4070 */
[----:B------:R-:W-:-:S04]  /*12a0*/  IMAD.HI.U32 R16, R0, R3, RZ ;  /* 0x0000000300107227 */ /* 0x000fc800078e00ff */
[----:B------:R-:W-:Y:S02]  /*12b0*/  IMAD.MOV R16, RZ, RZ, -R16 ;  /* 0x000000ffff107224 */ /* 0x000fe400078e0a10 */
[----:B------:R-:W-:Y:S02]  /*12c0*/  @!P4 IMAD.MOV R10, RZ, RZ, -R10 ;  /* 0x000000ffff0ac224 */ /* 0x000fe400078e0a0a */
[----:B------:R-:W-:Y:S02]  /*12d0*/  @!P5 IMAD.IADD R5, R5, 0x1, -R13 ;  /* 0x000000010505d824 */ /* 0x000fe400078e0a0d */
[C---:B------:R-:W-:Y:S01]  /*12e0*/  IMAD R3, R13.reuse, R16, R3 ;  /* 0x000000100d037224 */ /* 0x040fe200078e0203 */
[----:B------:R-:W-:Y:S01]  /*12f0*/  IABS R16, R2 ;  /* 0x0000000200107213 */ /* 0x000fe20000000000 */
[----:B------:R-:W-:Y:S01]  /*1300*/  @!P6 IMAD.IADD R6, R6, 0x1, -R13 ;  /* 0x000000010606e824 */ /* 0x000fe200078e0a0d */
[C---:B------:R-:W-:Y:S01]  /*1310*/  ISETP.GT.U32.AND P5, PT, R13.reuse, R5, PT ;  /* 0x000000050d00720c */ /* 0x040fe20003fa4070 */
[----:B------:R-:W-:Y:S01]  /*1320*/  IMAD.HI.U32 R22, R0, R4, RZ ;  /* 0x0000000400167227 */ /* 0x000fe200078e00ff */
[----:B------:R-:W-:-:S02]  /*1330*/  ISETP.GT.U32.AND P6, PT, R13, R3, PT ;  /* 0x000000030d00720c */ /* 0x000fc40003fc4070 */
[----:B------:R-:W-:Y:S01]  /*1340*/  ISETP.GT.U32.AND P4, PT, R13, R6, PT ;  /* 0x000000060d00720c */ /* 0x000fe20003f84070 */
[----:B------:R-:W-:Y:S02]  /*1350*/  IMAD.MOV R22, RZ, RZ, -R22 ;  /* 0x000000ffff167224 */ /* 0x000fe400078e0a16 */
[----:B------:R-:W-:-:S04]  /*1360*/  IMAD.HI.U32 R17, R0, R21, RZ ;  /* 0x0000001500117227 */ /* 0x000fc800078e00ff */
[----:B------:R-:W-:Y:S02]  /*1370*/  IMAD R4, R13, R22, R4 ;  /* 0x000000160d047224 */ /* 0x000fe400078e0204 */
[--C-:B------:R-:W-:Y:S01]  /*1380*/  @!P5 IMAD.IADD R5, R5, 0x1, -R13.reuse ;  /* 0x000000010505d824 */ /* 0x100fe200078e0a0d */
[----:B------:R-:W-:Y:S01]  /*1390*/  ISETP.GT.U32.AND P5, PT, R13, R12, PT ;  /* 0x0000000c0d00720c */ /* 0x000fe20003fa4070 */
[--C-:B------:R-:W-:Y:S02]  /*13a0*/  @!P6 IMAD.IADD R3, R3, 0x1, -R13.reuse ;  /* 0x000000010303e824 */ /* 0x100fe400078e0a0d */
[----:B------:R-:W-:Y:S01]  /*13b0*/  @!P4 IMAD.IADD R6, R6, 0x1, -R13 ;  /* 0x000000010606c824 */ /* 0x000fe200078e0a0d */
[C---:B------:R-:W-:Y:S01]  /*13c0*/  ISETP.GT.U32.AND P4, PT, R13.reuse, R4, PT ;  /* 0x000000040d00720c */ /* 0x040fe20003f84070 */
[----:B------:R-:W-:Y:S01]  /*13d0*/  IMAD.HI.U32 R18, R0, R16, RZ ;  /* 0x0000001000127227 */ /* 0x000fe200078e00ff */
[----:B------:R-:W-:-:S03]  /*13e0*/  ISETP.GT.U32.AND P6, PT, R13, R3, PT ;  /* 0x000000030d00720c */ /* 0x000fc60003fc4070 */
[----:B------:R-:W-:Y:S02]  /*13f0*/  IMAD.MOV R22, RZ, RZ, -R17 ;  /* 0x000000ffff167224 */ /* 0x000fe400078e0a11 */
[----:B------:R-:W-:Y:S01]  /*1400*/  IMAD.MOV R17, RZ, RZ, -R18 ;  /* 0x000000ffff117224 */ /* 0x000fe200078e0a12 */
[----:B------:R-:W-:Y:S01]  /*1410*/  IABS R18, R20 ;  /* 0x0000001400127213 */ /* 0x000fe20000000000 */
[----:B------:R-:W-:Y:S01]  /*1420*/  @!P5 IMAD.IADD R12, R12, 0x1, -R13 ;  /* 0x000000010c0cd824 */ /* 0x000fe200078e0a0d */
[----:B------:R-:W-:Y:S01]  /*1430*/  ISETP.GE.AND P5, PT, R26, RZ, PT ;  /* 0x000000ff1a00720c */ /* 0x000fe20003fa6270 */
[----:B------:R-:W-:Y:S01]  /*1440*/  IMAD R21, R13, R22, R21 ;  /* 0x000000160d157224 */ /* 0x000fe200078e0215 */
[----:B------:R-:W4:Y:S01]  /*1450*/  LDL.LU R26, [R1+0x10] ;  /* 0x00001000011a7983 */ /* 0x000f220000300800 */
[C---:B0-----:R-:W-:Y:S02]  /*1460*/  VIADD R11, R14.reuse, 0x30 ;  /* 0x000000300e0b7836 */ /* 0x041fe40000000000 */
[----:B--2---:R-:W-:-:S02]  /*1470*/  VIADD R9, R14, 0x10 ;  /* 0x000000100e097836 */ /* 0x004fc40000000000 */
[----:B------:R-:W-:Y:S01]  /*1480*/  IMAD R14, R13, R17, R16 ;  /* 0x000000110d0e7224 */ /* 0x000fe200078e0210 */
[----:B------:R-:W-:Y:S01]  /*1490*/  IABS R24, R11 ;  /* 0x0000000b00187213 */ /* 0x000fe20000000000 */
[--C-:B------:R-:W-:Y:S01]  /*14a0*/  @!P6 IMAD.IADD R3, R3, 0x1, -R13.reuse ;  /* 0x000000010303e824 */ /* 0x100fe200078e0a0d */
[C---:B------:R-:W-:Y:S01]  /*14b0*/  ISETP.GT.U32.AND P6, PT, R13.reuse, R21, PT ;  /* 0x000000150d00720c */ /* 0x040fe20003fc4070 */
[----:B------:R-:W-:Y:S01]  /*14c0*/  @!P4 IMAD.IADD R4, R4, 0x1, -R13 ;  /* 0x000000010404c824 */ /* 0x000fe200078e0a0d */
[----:B------:R-:W-:Y:S01]  /*14d0*/  ISETP.GT.U32.AND P4, PT, R13, R14, PT ;  /* 0x0000000e0d00720c */ /* 0x000fe20003f84070 */
[----:B------:R-:W-:Y:S01]  /*14e0*/  IMAD.HI.U32 R25, R0, R24, RZ ;  /* 0x0000001800197227 */ /* 0x000fe200078e00ff */
[----:B------:R-:W-:Y:S02]  /*14f0*/  IABS R16, R9 ;  /* 0x0000000900107213 */ /* 0x000fe40000000000 */
[----:B------:R-:W-:Y:S01]  /*1500*/  IABS R17, R28 ;  /* 0x0000001c00117213 */ /* 0x000fe20000000000 */
[----:B------:R-:W-:-:S02]  /*1510*/  IMAD.MOV R25, RZ, RZ, -R25 ;  /* 0x000000ffff197224 */ /* 0x000fc400078e0a19 */
[----:B------:R-:W-:Y:S02]  /*1520*/  @!P5 IMAD.MOV R6, RZ, RZ, -R6 ;  /* 0x000000ffff06d224 */ /* 0x000fe400078e0a06 */
[----:B------:R-:W-:Y:S02]  /*1530*/  @!P0 IMAD.MOV R8, RZ, RZ, -R8 ;  /* 0x000000ffff088224 */ /* 0x000fe400078e0a08 */
[--C-:B------:R-:W-:Y:S01]  /*1540*/  @!P6 IMAD.IADD R21, R21, 0x1, -R13.reuse ;  /* 0x000000011515e824 */ /* 0x100fe200078e0a0d */
[----:B------:R-:W-:Y:S01]  /*1550*/  ISETP.GE.AND P6, PT, R15, RZ, PT ;  /* 0x000000ff0f00720c */ /* 0x000fe20003fc6270 */
[----:B------:R-:W-:Y:S02]  /*1560*/  @!P4 IMAD.IADD R14, R14, 0x1, -R13 ;  /* 0x000000010e0ec824 */ /* 0x000fe400078e0a0d */
[C---:B------:R-:W-:Y:S02]  /*1570*/  IMAD R15, R13.reuse, R25, R24 ;  /* 0x000000190d0f7224 */ /* 0x040fe400078e0218 */
[----:B------:R-:W-:Y:S01]  /*1580*/  @!P3 IMAD.MOV R19, RZ, RZ, -R19 ;  /* 0x000000ffff13b224 */ /* 0x000fe200078e0a13 */
[C---:B------:R-:W-:Y:S01]  /*1590*/  ISETP.GT.U32.AND P4, PT, R13.reuse, R14, PT ;  /* 0x0000000e0d00720c */ /* 0x040fe20003f84070 */
[----:B------:R-:W-:Y:S01]  /*15a0*/  IMAD.HI.U32 R22, R0, R18, RZ ;  /* 0x0000001200167227 */ /* 0x000fe200078e00ff */
[----:B------:R-:W-:-:S03]  /*15b0*/  ISETP.GT.U32.AND P5, PT, R13, R15, PT ;  /* 0x0000000f0d00720c */ /* 0x000fc60003fa4070 */
[----:B------:R-:W-:-:S08]  /*15c0*/  IMAD.HI.U32 R23, R0, R16, RZ ;  /* 0x0000001000177227 */ /* 0x000fd000078e00ff */
[--C-:B------:R-:W-:Y:S01]  /*15d0*/  @!P4 IMAD.IADD R14, R14, 0x1, -R13.reuse ;  /* 0x000000010e0ec824 */ /* 0x100fe200078e0a0d */
[----:B------:R-:W-:Y:S01]  /*15e0*/  ISETP.GE.AND P4, PT, R11, RZ, PT ;  /* 0x000000ff0b00720c */ /* 0x000fe20003f86270 */
[----:B------:R-:W-:Y:S01]  /*15f0*/  @!P5 IMAD.IADD R15, R15, 0x1, -R13 ;  /* 0x000000010f0fd824 */ /* 0x000fe200078e0a0d */
[----:B------:R-:W2:Y:S01]  /*1600*/  LDL.LU R11, [R1+0x408] ;  /* 0x00040800010b7983 */ /* 0x000ea20000300800 */
[----:B------:R-:W-:-:S03]  /*1610*/  ISETP.GE.AND P5, PT, R9, RZ, PT ;  /* 0x000000ff0900720c */ /* 0x000fc60003fa6270 */
[----:B------:R-:W2:Y:S01]  /*1620*/  LDL.LU R9, [R1+0x404] ;  /* 0x0004040001097983 */ /* 0x000ea20000300800 */
[C---:B------:R-:W-:Y:S01]  /*1630*/  ISETP.GT.U32.AND P0, PT, R13.reuse, R12, PT ;  /* 0x0000000c0d00720c */ /* 0x040fe20003f04070 */
[----:B------:R-:W0:Y:S01]  /*1640*/  S2R R24, SR_TID.X ;  /* 0x0000000000187919 */ /* 0x000e220000002100 */
[----:B------:R-:W-:-:S11]  /*1650*/  ISETP.GT.U32.AND P3, PT, R13, R4, PT ;  /* 0x000000040d00720c */ /* 0x000fd60003f64070 */
[----:B------:R-:W-:Y:S02]  /*1660*/  @!P0 IMAD.IADD R12, R12, 0x1, -R13 ;  /* 0x000000010c0c8824 */ /* 0x000fe400078e0a0d */
[----:B------:R-:W-:-:S04]  /*1670*/  IMAD.MOV R22, RZ, RZ, -R22 ;  /* 0x000000ffff167224 */ /* 0x000fc800078e0a16 */
[----:B------:R-:W-:Y:S02]  /*1680*/  IMAD R18, R13, R22, R18 ;  /* 0x000000160d127224 */ /* 0x000fe400078e0212 */
[----:B------:R-:W-:-:S03]  /*1690*/  @!P3 IMAD.IADD R4, R4, 0x1, -R13 ;  /* 0x000000010404b824 */ /* 0x000fc600078e0a0d */
[----:B------:R-:W-:Y:S01]  /*16a0*/  ISETP.GT.U32.AND P3, PT, R13, R18, PT ;  /* 0x000000120d00720c */ /* 0x000fe20003f64070 */
[----:B------:R-:W-:-:S04]  /*16b0*/  IMAD.HI.U32 R0, R0, R17, RZ ;  /* 0x0000001100007227 */ /* 0x000fc800078e00ff */
[----:B------:R-:W-:Y:S01]  /*16c0*/  IMAD.MOV R0, RZ, RZ, -R0 ;  /* 0x000000ffff007224 */ /* 0x000fe200078e0a00 */
[C---:B0-----:R-:W-:Y:S02]  /*16d0*/  LOP3.LUT R25, R24.reuse, 0x1ff, RZ, 0xc0, !PT ;  /* 0x000001ff18197812 */ /* 0x041fe400078ec0ff */
[----:B------:R-:W-:-:S05]  /*16e0*/  LOP3.LUT R24, R24, 0xff, RZ, 0xc0, !PT ;  /* 0x000000ff18187812 */ /* 0x000fca00078ec0ff */
[----:B------:R-:W-:Y:S02]  /*16f0*/  @!P3 IMAD.IADD R18, R18, 0x1, -R13 ;  /* 0x000000011212b824 */ /* 0x000fe400078e0a0d */
[----:B------:R-:W-:Y:S02]  /*1700*/  IMAD R17, R13, R0, R17 ;  /* 0x000000000d117224 */ /* 0x000fe400078e0211 */
[----:B------:R-:W-:Y:S02]  /*1710*/  IMAD.MOV R23, RZ, RZ, -R23 ;  /* 0x000000ffff177224 */ /* 0x000fe400078e0a17 */
[----:B------:R-:W-:Y:S02]  /*1720*/  IMAD.SHL.U32 R0, R25, 0x2, RZ ;  /* 0x0000000219007824 */ /* 0x000fe400078e00ff */
[----:B------:R-:W-:Y:S02]  /*1730*/  IMAD.SHL.U32 R25, R24, 0x2, RZ ;  /* 0x0000000218197824 */ /* 0x000fe400078e00ff */
[----:B------:R-:W-:Y:S01]  /*1740*/  @!P6 IMAD.MOV R3, RZ, RZ, -R3 ;  /* 0x000000ffff03e224 */ /* 0x000fe200078e0a03 */
[----:B------:R-:W-:Y:S01]  /*1750*/  ISETP.GE.AND P6, PT, R29, RZ, PT ;  /* 0x000000ff1d00720c */ /* 0x000fe20003fc6270 */
[----:B------:R-:W-:-:S02]  /*1760*/  IMAD R16, R13, R23, R16 ;  /* 0x000000170d107224 */ /* 0x000fc400078e0210 */
[----:B------:R-:W-:-:S03]  /*1770*/  @!P2 IMAD.MOV R5, RZ, RZ, -R5 ;  /* 0x000000ffff05a224 */ /* 0x000fc600078e0a05 */
[----:B------:R-:W-:-:S13]  /*1780*/  ISETP.GT.U32.AND P2, PT, R13, R16, PT ;  /* 0x000000100d00720c */ /* 0x000fda0003f44070 */
[----:B------:R-:W-:Y:S01]  /*1790*/  @!P2 IMAD.IADD R16, R16, 0x1, -R13 ;  /* 0x000000011010a824 */ /* 0x000fe200078e0a0d */
[----:B------:R-:W-:Y:S02]  /*17a0*/  ISETP.GE.AND P2, PT, R27, RZ, PT ;  /* 0x000000ff1b00720c */ /* 0x000fe40003f46270 */
[----:B----4-:R-:W-:Y:S02]  /*17b0*/  ISETP.GE.AND P0, PT, R26, RZ, PT ;  /* 0x000000ff1a00720c */ /* 0x010fe40003f06270 */
[----:B------:R-:W0:Y:S02]  /*17c0*/  S2R R26, SR_TID.X ;  /* 0x00000000001a7919 */ /* 0x000e240000002100 */
[----:B0-----:R-:W-:-:S04]  /*17d0*/  LOP3.LUT P3, RZ, R26, 0x100, RZ, 0xc0, !PT ;  /* 0x000001001aff7812 */ /* 0x001fc8000786c0ff */
[----:B------:R-:W-:Y:S02]  /*17e0*/  SEL R22, RZ, 0x210, !P3 ;  /* 0x00000210ff167807 */ /* 0x000fe40005800000 */
[----:B------:R-:W-:Y:S02]  /*17f0*/  SHF.R.U32.HI R23, RZ, 0x2, R26 ;  /* 0x00000002ff177819 */ /* 0x000fe4000001161a */
[----:B------:R-:W-:Y:S02]  /*1800*/  LOP3.LUT R29, R26, 0x7, RZ, 0xc0, !PT ;  /* 0x000000071a1d7812 */ /* 0x000fe400078ec0ff */
[----:B------:R-:W-:Y:S02]  /*1810*/  LOP3.LUT R26, R22, R25, RZ, 0x3c, !PT ;  /* 0x00000019161a7212 */ /* 0x000fe400078e3cff */
[----:B------:R-:W0:Y:S01]  /*1820*/  S2R R25, SR_TID.X ;  /* 0x0000000000197919 */ /* 0x000e220000002100 */
[----:B------:R-:W-:-:S04]  /*1830*/  LOP3.LUT R24, R23, 0x60, RZ, 0xc0, !PT ;  /* 0x0000006017187812 */ /* 0x000fc800078ec0ff */
[----:B--2---:R-:W-:Y:S02]  /*1840*/  LOP3.LUT R22, R24, 0x10, R9, 0xf8, !PT ;  /* 0x0000001018167812 */ /* 0x004fe400078ef809 */
[----:B------:R-:W2:Y:S01]  /*1850*/  LDL.LU R9, [R1+0x400] ;  /* 0x0004000001097983 */ /* 0x000ea20000300800 */
[----:B------:R-:W-:-:S03]  /*1860*/  ISETP.GT.U32.AND P3, PT, R13, R16, PT ;  /* 0x000000100d00720c */ /* 0x000fc60003f64070 */
[----:B------:R-:W-:Y:S10]  /*1870*/  STL [R1+0x314], R26 ;  /* 0x0003141a01007387 */ /* 0x000ff40000100800 */
[----:B------:R-:W-:Y:S01]  /*1880*/  @!P3 IMAD.IADD R16, R16, 0x1, -R13 ;  /* 0x000000011010b824 */ /* 0x000fe200078e0a0d */
[----:B------:R-:W-:Y:S01]  /*1890*/  ISETP.GE.AND P3, PT, R2, RZ, PT ;  /* 0x000000ff0200720c */ /* 0x000fe20003f66270 */
[----:B0-----:R-:W-:-:S05]  /*18a0*/  IMAD.SHL.U32 R27, R25, 0x100, RZ ;  /* 0x00000100191b7824 */ /* 0x001fca00078e00ff */
[----:B------:R0:W-:Y:S04]  /*18b0*/  STL [R1+0x3a0], R27 ;  /* 0x0003a01b01007387 */ /* 0x0001e80000100800 */
[----:B------:R-:W1:Y:S01]  /*18c0*/  LDL.LU R2, [R1+0x3fc] ;  /* 0x0003fc0001027983 */ /* 0x000e620000300800 */
[----:B------:R-:W-:Y:S01]  /*18d0*/  @!P1 IMAD.MOV R7, RZ, RZ, -R7 ;  /* 0x000000ffff079224 */ /* 0x000fe200078e0a07 */
[C---:B------:R-:W-:Y:S01]  /*18e0*/  ISETP.GT.U32.AND P1, PT, R13.reuse, R21, PT ;  /* 0x000000150d00720c */ /* 0x040fe20003f24070 */
[----:B------:R-:W-:Y:S01]  /*18f0*/  @!P6 IMAD.MOV R4, RZ, RZ, -R4 ;  /* 0x000000ffff04e224 */ /* 0x000fe200078e0a04 */
[----:B------:R-:W-:-:S11]  /*1900*/  ISETP.GT.U32.AND P6, PT, R13, R18, PT ;  /* 0x000000120d00720c */ /* 0x000fd60003fc4070 */
[--C-:B------:R-:W-:Y:S01]  /*1910*/  @!P1 IMAD.IADD R21, R21, 0x1, -R13.reuse ;  /* 0x0000000115159824 */ /* 0x100fe200078e0a0d */
[----:B------:R-:W-:Y:S01]  /*1920*/  ISETP.GT.U32.AND P1, PT, R13, R17, PT ;  /* 0x000000110d00720c */ /* 0x000fe20003f24070 */
[----:B------:R-:W-:Y:S02]  /*1930*/  @!P2 IMAD.MOV R12, RZ, RZ, -R12 ;  /* 0x000000ffff0ca224 */ /* 0x000fe400078e0a0c */
[----:B------:R-:W-:-:S10]  /*1940*/  @!P6 IMAD.IADD R18, R18, 0x1, -R13 ;  /* 0x000000011212e824 */ /* 0x000fd400078e0a0d */
[----:B------:R-:W-:Y:S01]  /*1950*/  @!P1 IMAD.IADD R17, R17, 0x1, -R13 ;  /* 0x0000000111119824 */ /* 0x000fe200078e0a0d */
[----:B------:R-:W-:-:S04]  /*1960*/  ISETP.GT.U32.AND P1, PT, R13, R15, PT ;  /* 0x0000000f0d00720c */ /* 0x000fc80003f24070 */
[----:B------:R-:W-:Y:S02]  /*1970*/  ISETP.GT.U32.AND P2, PT, R13, R17, PT ;  /* 0x000000110d00720c */ /* 0x000fe40003f44070 */
[----:B------:R-:W-:Y:S01]  /*1980*/  ISETP.GE.AND P6, PT, R28, RZ, PT ;  /* 0x000000ff1c00720c */ /* 0x000fe20003fc6270 */
[----:B------:R-:W-:Y:S01]  /*1990*/  @!P5 IMAD.MOV R16, RZ, RZ, -R16 ;  /* 0x000000ffff10d224 */ /* 0x000fe200078e0a10 */
[----:B------:R-:W-:-:S05]  /*19a0*/  LOP3.LUT R0, R0, 0x30, R23, 0x78, !PT ;  /* 0x0000003000007812 */ /* 0x000fca00078e7817 */
[----:B------:R-:W-:Y:S01]  /*19b0*/  @!P1 IMAD.IADD R15, R15, 0x1, -R13 ;  /* 0x000000010f0f9824 */ /* 0x000fe200078e0a0d */
[----:B------:R-:W-:-:S03]  /*19c0*/  ISETP.GE.AND P1, PT, R20, RZ, PT ;  /* 0x000000ff1400720c */ /* 0x000fc60003f26270 */
[----:B------:R-:W-:Y:S01]  /*19d0*/  @!P2 IMAD.IADD R17, R17, 0x1, -R13 ;  /* 0x000000011111a824 */ /* 0x000fe200078e0a0d */
[----:B------:R4:W5:Y:S01]  /*19e0*/  LDL.LU R28, [R1+0x3f8] ;  /* 0x0003f800011c7983 */ /* 0x0009620000300800 */
[----:B------:R-:W-:Y:S02]  /*19f0*/  IMAD.MOV.U32 R13, RZ, RZ, R21 ;  /* 0x000000ffff0d7224 */ /* 0x000fe400078e0015 */
[----:B------:R-:W-:Y:S02]  /*1a00*/  IMAD R23, R29, 0x210, RZ ;  /* 0x000002101d177824 */ /* 0x000fe400078e02ff */
[----:B------:R-:W-:Y:S02]  /*1a10*/  @!P6 IMAD.MOV R17, RZ, RZ, -R17 ;  /* 0x000000ffff11e224 */ /* 0x000fe400078e0a11 */
[----:B------:R-:W-:Y:S01]  /*1a20*/  @!P0 IMAD.MOV R13, RZ, RZ, -R13 ;  /* 0x000000ffff0d8224 */ /* 0x000fe200078e0a0d */
[----:B------:R-:W-:Y:S01]  /*1a30*/  LOP3.LUT R22, R23, R22, RZ, 0x3c, !PT ;  /* 0x0000001617167212 */ /* 0x000fe200078e3cff */
[----:B------:R-:W-:Y:S01]  /*1a40*/  @!P3 IMAD.MOV R14, RZ, RZ, -R14 ;  /* 0x000000ffff0eb224 */ /* 0x000fe200078e0a0e */
[----:B------:R-:W-:Y:S01]  /*1a50*/  LOP3.LUT R29, R27, 0x1000, RZ, 0xc0, !PT ;  /* 0x000010001b1d7812 */ /* 0x000fe200078ec0ff */
[----:B------:R-:W-:-:S02]  /*1a60*/  @!P4 IMAD.MOV R15, RZ, RZ, -R15 ;  /* 0x000000ffff0fc224 */ /* 0x000fc400078e0a0f */
[----:B------:R-:W-:Y:S01]  /*1a70*/  @!P1 IMAD.MOV R18, RZ, RZ, -R18 ;  /* 0x000000ffff129224 */ /* 0x000fe200078e0a12 */
[----:B------:R-:W-:Y:S01]  /*1a80*/  IADD3 R29, PT, PT, R22, UR5, R29 ;  /* 0x00000005161d7c10 */ /* 0x000fe2000fffe01d */
[----:B------:R-:W3:Y:S01]  /*1a90*/  S2R R24, SR_TID.X ;  /* 0x0000000000187919 */ /* 0x000ee20000002100 */
[----:B0-----:R-:W-:-:S04]  /*1aa0*/  SHF.R.U32.HI R27, RZ, 0x8, R25 ;  /* 0x00000008ff1b7819 */ /* 0x001fc80000011619 */
[----:B------:R-:W-:Y:S02]  /*1ab0*/  SGXT.U32 R27, R27, 0x1 ;  /* 0x000000011b1b781a */ /* 0x000fe40000000000 */
[----:B---3--:R-:W-:-:S04]  /*1ac0*/  SHF.R.U32.HI R23, RZ, 0x8, R24 ;  /* 0x00000008ff177819 */ /* 0x008fc80000011618 */
[----:B------:R-:W-:Y:S02]  /*1ad0*/  SGXT.U32 R23, R23, 0x1 ;  /* 0x000000011717781a */ /* 0x000fe40000000000 */
[----:B------:R-:W-:Y:S02]  /*1ae0*/  SHF.R.U32.HI R24, RZ, 0x8, R24 ;  /* 0x00000008ff187819 */ /* 0x000fe40000011618 */
[----:B--2---:R-:W-:Y:S02]  /*1af0*/  ISETP.NE.AND P2, PT, R9, RZ, PT ;  /* 0x000000ff0900720c */ /* 0x004fe40003f45270 */
[----:B------:R-:W-:-:S04]  /*1b00*/  LOP3.LUT R20, RZ, R9, RZ, 0x33, !PT ;  /* 0x00000009ff147212 */ /* 0x000fc800078e33ff */
[C---:B------:R-:W-:Y:S02]  /*1b10*/  SEL R11, R20.reuse, R11, !P2 ;  /* 0x0000000b140b7207 */ /* 0x040fe40005000000 */
[C---:B------:R-:W-:Y:S02]  /*1b20*/  SEL R10, R20.reuse, R10, !P2 ;  /* 0x0000000a140a7207 */ /* 0x040fe40005000000 */
[C---:B------:R-:W-:Y:S01]  /*1b30*/  SEL R16, R20.reuse, R16, !P2 ;  /* 0x0000001014107207 */ /* 0x040fe20005000000 */
[----:B------:R-:W-:Y:S01]  /*1b40*/  IMAD R11, R11, UR6, RZ ;  /* 0x000000060b0b7c24 */ /* 0x000fe2000f8e02ff */
[----:B------:R-:W-:Y:S01]  /*1b50*/  SEL R17, R20, R17, !P2 ;  /* 0x0000001114117207 */ /* 0x000fe20005000000 */
[----:B------:R-:W-:Y:S01]  /*1b60*/  IMAD R10, R10, UR6, RZ ;  /* 0x000000060a0a7c24 */ /* 0x000fe2000f8e02ff */
[C---:B------:R-:W-:Y:S02]  /*1b70*/  SEL R9, R20.reuse, R19, !P2 ;  /* 0x0000001314097207 */ /* 0x040fe40005000000 */
[----:B------:R-:W-:-:S02]  /*1b80*/  SEL R13, R20, R13, !P2 ;  /* 0x0000000d140d7207 */ /* 0x000fc40005000000 */
[----:B------:R-:W-:Y:S01]  /*1b90*/  SEL R8, R20, R8, !P2 ;  /* 0x0000000814087207 */ /* 0x000fe20005000000 */
[----:B------:R-:W-:Y:S01]  /*1ba0*/  IMAD R22, R16, UR6, RZ ;  /* 0x0000000610167c24 */ /* 0x000fe2000f8e02ff */
[C---:B------:R-:W-:Y:S01]  /*1bb0*/  SEL R7, R20.reuse, R7, !P2 ;  /* 0x0000000714077207 */ /* 0x040fe20005000000 */
[----:B------:R-:W-:Y:S01]  /*1bc0*/  IMAD R16, R17, UR6, RZ ;  /* 0x0000000611107c24 */ /* 0x000fe2000f8e02ff */
[C---:B------:R-:W-:Y:S01]  /*1bd0*/  SEL R12, R20.reuse, R12, !P2 ;  /* 0x0000000c140c7207 */ /* 0x040fe20005000000 */
[----:B------:R-:W-:Y:S01]  /*1be0*/  IMAD R9, R9, UR6, RZ ;  /* 0x0000000609097c24 */ /* 0x000fe2000f8e02ff */
[C---:B------:R-:W-:Y:S02]  /*1bf0*/  SEL R6, R20.reuse, R6, !P2 ;  /* 0x0000000614067207 */ /* 0x040fe40005000000 */
[C---:B------:R-:W-:Y:S02]  /*1c00*/  SEL R5, R20.reuse, R5, !P2 ;  /* 0x0000000514057207 */ /* 0x040fe40005000000 */
[----:B------:R-:W-:-:S02]  /*1c10*/  SEL R3, R20, R3, !P2 ;  /* 0x0000000314037207 */ /* 0x000fc40005000000 */
[C---:B------:R-:W-:Y:S02]  /*1c20*/  SEL R4, R20.reuse, R4, !P2 ;  /* 0x0000000414047207 */ /* 0x040fe40005000000 */
[C---:B------:R-:W-:Y:S02]  /*1c30*/  SEL R14, R20.reuse, R14, !P2 ;  /* 0x0000000e140e7207 */ /* 0x040fe40005000000 */
[C---:B------:R-:W-:Y:S02]  /*1c40*/  SEL R15, R20.reuse, R15, !P2 ;  /* 0x0000000f140f7207 */ /* 0x040fe40005000000 */
[----:B------:R-:W-:Y:S01]  /*1c50*/  SEL R18, R20, R18, !P2 ;  /* 0x0000001214127207 */ /* 0x000fe20005000000 */
[----:B------:R-:W-:Y:S01]  /*1c60*/  IMAD R20, R13, UR6, RZ ;  /* 0x000000060d147c24 */ /* 0x000fe2000f8e02ff */
[----:B------:R-:W-:Y:S01]  /*1c70*/  LEA R17, P3, R11, UR14, 0x1 ;  /* 0x0000000e0b117c11 */ /* 0x000fe2000f8608ff */
[----:B------:R-:W-:Y:S01]  /*1c80*/  IMAD R8, R8, UR6, RZ ;  /* 0x0000000608087c24 */ /* 0x000fe2000f8e02ff */
[----:B------:R-:W-:Y:S01]  /*1c90*/  LEA R13, P4, R10, UR14, 0x1 ;  /* 0x0000000e0a0d7c11 */ /* 0x000fe2000f8808ff */
[----:B------:R-:W-:-:S02]  /*1ca0*/  IMAD R7, R7, UR6, RZ ;  /* 0x0000000607077c24 */ /* 0x000fc4000f8e02ff */
[----:B-1----:R-:W-:Y:S02]  /*1cb0*/  IMAD R2, R2, UR10, RZ ;  /* 0x0000000a02027c24 */ /* 0x002fe4000f8e02ff */
[----:B------:R-:W-:Y:S01]  /*1cc0*/  IMAD R21, R12, UR6, RZ ;  /* 0x000000060c157c24 */ /* 0x000fe2000f8e02ff */
[----:B------:R0:W-:Y:S01]  /*1cd0*/  STL [R1+0x288], R17 ;  /* 0x0002881101007387 */ /* 0x0001e20000100800 */
[----:B------:R-:W-:Y:S01]  /*1ce0*/  IMAD R12, R15, UR6, RZ ;  /* 0x000000060f0c7c24 */ /* 0x000fe2000f8e02ff */
[----:B------:R-:W-:Y:S01]  /*1cf0*/  LEA R15, P5, R9, UR14, 0x1 ;  /* 0x0000000e090f7c11 */ /* 0x000fe2000f8a08ff */
[----:B------:R-:W-:Y:S01]  /*1d00*/  IMAD R6, R6, UR6, RZ ;  /* 0x0000000606067c24 */ /* 0x000fe2000f8e02ff */
[----:B------:R1:W-:Y:S01]  /*1d10*/  STL [R1+0x280], R13 ;  /* 0x0002800d01007387 */ /* 0x0003e20000100800 */
[----:B------:R-:W-:Y:S01]  /*1d20*/  IMAD R19, R4, UR6, RZ ;  /* 0x0000000604137c24 */ /* 0x000fe2000f8e02ff */
[----:B------:R-:W-:Y:S01]  /*1d30*/  LEA R4, P2, R2, UR12, 0x1 ;  /* 0x0000000c02047c11 */ /* 0x000fe2000f8408ff */
[----:B------:R-:W-:Y:S01]  /*1d40*/  IMAD R5, R5, UR6, RZ ;  /* 0x0000000605057c24 */ /* 0x000fe2000f8e02ff */
[----:B0-----:R-:W-:Y:S01]  /*1d50*/  LEA R17, P6, R8, UR14, 0x1 ;  /* 0x0000000e08117c11 */ /* 0x001fe2000f8c08ff */
[----:B------:R0:W-:Y:S01]  /*1d60*/  STL [R1+0x278], R15 ;  /* 0x0002780f01007387 */ /* 0x0001e20000100800 */
[----:B-1----:R-:W-:-:S03]  /*1d70*/  LEA R13, P0, R7, UR14, 0x1 ;  /* 0x0000000e070d7c11 */ /* 0x002fc6000f8008ff */
[----:B------:R-:W-:Y:S01]  /*1d80*/  STL [R1+0x270], R17 ;  /* 0x0002701101007387 */ /* 0x000fe20000100800 */
[----:B------:R-:W-:Y:S01]  /*1d90*/  LEA.HI.X.SX32 R2, R2, UR13, 0x1, P2 ;  /* 0x0000000d02027c11 */ /* 0x000fe200090f0eff */
[----:B------:R-:W-:Y:S02]  /*1da0*/  IMAD R3, R3, UR6, RZ ;  /* 0x0000000603037c24 */ /* 0x000fe4000f8e02ff */
[----:B------:R1:W-:Y:S01]  /*1db0*/  STL [R1+0x258], R13 ;  /* 0x0002580d01007387 */ /* 0x0003e20000100800 */
[----:B0-----:R-:W-:Y:S02]  /*1dc0*/  LEA R15, P1, R6, UR14, 0x1 ;  /* 0x0000000e060f7c11 */ /* 0x001fe4000f8208ff */
[----:B------:R-:W-:Y:S02]  /*1dd0*/  LEA.HI.X.SX32 R11, R11, UR15, 0x1, P3 ;  /* 0x0000000f0b0b7c11 */ /* 0x000fe400098f0eff */
[----:B-1----:R-:W-:Y:S01]  /*1de0*/  LEA R13, P2, R5, UR14, 0x1 ;  /* 0x0000000e050d7c11 */ /* 0x002fe2000f8408ff */
[----:B------:R0:W-:Y:S04]  /*1df0*/  STL [R1+0x250], R15 ;  /* 0x0002500f01007387 */ /* 0x0001e80000100800 */
[----:B------:R1:W-:Y:S04]  /*1e00*/  STL [R1+0x58], R13 ;  /* 0x0000580d01007387 */ /* 0x0003e80000100800 */
[----:B------:R2:W-:Y:S01]  /*1e10*/  STL [R1+0x284], R11 ;  /* 0x0002840b01007387 */ /* 0x0005e20000100800 */
[----:B0-----:R-:W-:-:S02]  /*1e20*/  LEA R15, P3, R3, UR14, 0x1 ;  /* 0x0000000e030f7c11 */ /* 0x001fc4000f8608ff */
[----:B-1----:R-:W-:Y:S02]  /*1e30*/  LEA.HI.X.SX32 R13, R10, UR15, 0x1, P4 ;  /* 0x0000000f0a0d7c11 */ /* 0x002fe4000a0f0eff */
[----:B------:R-:W-:Y:S02]  /*1e40*/  LEA.HI.X.SX32 R10, R9, UR15, 0x1, P5 ;  /* 0x0000000f090a7c11 */ /* 0x000fe4000a8f0eff */
[----:B--2---:R-:W-:Y:S01]  /*1e50*/  LEA R11, P4, R19, UR14, 0x1 ;  /* 0x0000000e130b7c11 */ /* 0x004fe2000f8808ff */
[----:B------:R-:W-:Y:S01]  /*1e60*/  STL [R1+0x50], R15 ;  /* 0x0000500f01007387 */ /* 0x000fe20000100800 */
[----:B------:R-:W-:Y:S01]  /*1e70*/  LEA R9, P5, R21, UR14, 0x1 ;  /* 0x0000000e15097c11 */ /* 0x000fe2000f8a08ff */
[----:B------:R-:W-:Y:S01]  /*1e80*/  IMAD R14, R14, UR6, RZ ;  /* 0x000000060e0e7c24 */ /* 0x000fe2000f8e02ff */
[----:B------:R-:W-:Y:S01]  /*1e90*/  LEA.HI.X.SX32 R8, R8, UR15, 0x1, P6 ;  /* 0x0000000f08087c11 */ /* 0x000fe2000b0f0eff */
[----:B------:R-:W-:Y:S04]  /*1ea0*/  STL [R1+0x27c], R13 ;  /* 0x00027c0d01007387 */ /* 0x000fe80000100800 */
[----:B------:R-:W-:Y:S04]  /*1eb0*/  STL [R1+0x48], R11 ;  /* 0x0000480b01007387 */ /* 0x000fe80000100800 */
        /* <DEDUP_REMOVED lines=8> */
[----:B------:R-:W-:Y:S02]  /*1f40*/  LEA R6, P1, R12, UR14, 0x1 ;  /* 0x0000000e0c067c11 */ /* 0x000fe4000f8208ff */
[----:B------:R-:W-:Y:S01]  /*1f50*/  LEA.HI.X.SX32 R5, R5, UR15, 0x1, P2 ;  /* 0x0000000f05057c11 */ /* 0x000fe200090f0eff */
[----:B------:R-:W-:Y:S01]  /*1f60*/  STL [R1+0x254], R9 ;  /* 0x0002540901007387 */ /* 0x000fe20000100800 */
[----:B------:R-:W-:-:S03]  /*1f70*/  LEA.HI.X.SX32 R3, R3, UR15, 0x1, P3 ;  /* 0x0000000f03037c11 */ /* 0x000fc600098f0eff */
[----:B------:R-:W-:Y:S04]  /*1f80*/  STL [R1+0x30], R8 ;  /* 0x0000300801007387 */ /* 0x000fe80000100800 */
[----:B------:R-:W-:Y:S04]  /*1f90*/  STL [R1+0x5c], R7 ;  /* 0x00005c0701007387 */ /* 0x000fe80000100800 */
[----:B------:R-:W-:Y:S04]  /*1fa0*/  STL [R1+0x28], R6 ;  /* 0x0000280601007387 */ /* 0x000fe80000100800 */
[----:B------:R0:W-:Y:S04]  /*1fb0*/  STL [R1+0x54], R5 ;  /* 0x0000540501007387 */ /* 0x0001e80000100800 */
[----:B------:R1:W-:Y:S01]  /*1fc0*/  STL [R1+0x4c], R3 ;  /* 0x00004c0301007387 */ /* 0x0003e20000100800 */
[----:B0-----:R-:W-:-:S02]  /*1fd0*/  LEA.HI.X.SX32 R5, R19, UR15, 0x1, P4 ;  /* 0x0000000f13057c11 */ /* 0x001fc4000a0f0eff */
[----:B-1----:R-:W-:-:S03]  /*1fe0*/  LEA.HI.X.SX32 R3, R21, UR15, 0x1, P5 ;  /* 0x0000000f15037c11 */ /* 0x002fc6000a8f0eff */
[----:B------:R0:W-:Y:S01]  /*1ff0*/  STL [R1+0x44], R5 ;  /* 0x0000440501007387 */ /* 0x0001e20000100800 */
[----:B------:R-:W-:-:S03]  /*2000*/  LEA.HI.X.SX32 R6, R20, UR15, 0x1, P6 ;  /* 0x0000000f14067c11 */ /* 0x000fc6000b0f0eff */
[----:B------:R1:W-:Y:S01]  /*2010*/  STL [R1+0x3c], R3 ;  /* 0x00003c0301007387 */ /* 0x0003e20000100800 */
[----:B0-----:R-:W-:-:S03]  /*2020*/  LEA.HI.X.SX32 R5, R14, UR15, 0x1, P0 ;  /* 0x0000000f0e057c11 */ /* 0x001fc600080f0eff */
[----:B------:R-:W-:Y:S01]  /*2030*/  STL [R1+0x34], R6 ;  /* 0x0000340601007387 */ /* 0x000fe20000100800 */
[----:B-1----:R-:W-:-:S03]  /*2040*/  LEA.HI.X.SX32 R3, R12, UR15, 0x1, P1 ;  /* 0x0000000f0c037c11 */ /* 0x002fc600088f0eff */
[----:B------:R0:W-:Y:S04]  /*2050*/  STL [R1+0x2c], R5 ;  /* 0x00002c0501007387 */ /* 0x0001e80000100800 */
[----:B------:R1:W-:Y:S04]  /*2060*/  STL [R1+0x24], R3 ;  /* 0x0000240301007387 */ /* 0x0003e80000100800 */
[----:B------:R-:W-:Y:S01]  /*2070*/  STL [R1+0x260], RZ ;  /* 0x000260ff01007387 */ /* 0x000fe20000100800 */
[----:B0-----:R-:W0:Y:S03]  /*2080*/  LDC R5, c[0x0][0x3ac] ;  /* 0x0000eb00ff057b82 */ /* 0x001e260000000800 */
[----:B------:R-:W-:Y:S04]  /*2090*/  STL [R1+0x264], RZ ;  /* 0x000264ff01007387 */ /* 0x000fe80000100800 */
[----:B------:R-:W-:Y:S01]  /*20a0*/  STL [R1+0x268], RZ ;  /* 0x000268ff01007387 */ /* 0x000fe20000100800 */
[----:B-1----:R-:W1:Y:S03]  /*20b0*/  LDC R3, c[0x0][0x3a8] ;  /* 0x0000ea00ff037b82 */ /* 0x002e660000000800 */
[----:B------:R-:W-:Y:S04]  /*20c0*/  STL [R1+0x26c], RZ ;  /* 0x00026cff01007387 */ /* 0x000fe80000100800 */
        /* <DEDUP_REMOVED lines=86> */
[----:B------:R-:W-:Y:S01]  /*2630*/  STL [R1+0x188], RZ ;  /* 0x000188ff01007387 */ /* 0x000fe20000100800 */
[----:B------:R-:W-:-:S03]  /*2640*/  LOP3.LUT R6, R25, 0x1f, RZ, 0xc0, !PT ;  /* 0x0000001f19067812 */ /* 0x000fc600078ec0ff */
[----:B------:R-:W-:Y:S01]  /*2650*/  STL [R1+0x18c], RZ ;  /* 0x00018cff01007387 */ /* 0x000fe20000100800 */
[----:B------:R-:W-:-:S03]  /*2660*/  LOP3.LUT R11, R23, 0x1e, RZ, 0xfc, !PT ;  /* 0x0000001e170b7812 */ /* 0x000fc600078efcff */
[----:B------:R-:W-:Y:S01]  /*2670*/  STL [R1+0x1b0], RZ ;  /* 0x0001b0ff01007387 */ /* 0x000fe20000100800 */
[----:B------:R-:W-:-:S03]  /*2680*/  LOP3.LUT R23, R23, 0x1c, RZ, 0xfc, !PT ;  /* 0x0000001c17177812 */ /* 0x000fc600078efcff */
[----:B------:R-:W-:Y:S01]  /*2690*/  STL [R1+0x1b4], RZ ;  /* 0x0001b4ff01007387 */ /* 0x000fe20000100800 */
[----:B------:R-:W-:-:S03]  /*26a0*/  SGXT.U32 R24, R24, 0x1 ;  /* 0x000000011818781a */ /* 0x000fc60000000000 */
[----:B------:R-:W-:Y:S04]  /*26b0*/  STL [R1+0x1b8], RZ ;  /* 0x0001b8ff01007387 */ /* 0x000fe80000100800 */
[----:B------:R-:W-:Y:S01]  /*26c0*/  STL [R1+0x1bc], RZ ;  /* 0x0001bcff01007387 */ /* 0x000fe20000100800 */
[----:B0-----:R-:W-:-:S03]  /*26d0*/  IMAD R5, R6, R5, RZ ;  /* 0x0000000506057224 */ /* 0x001fc600078e02ff */
[----:B------:R-:W-:Y:S01]  /*26e0*/  STL [R1+0xb0], RZ ;  /* 0x0000b0ff01007387 */ /* 0x000fe20000100800 */
[----:B-1----:R-:W-:-:S03]  /*26f0*/  IMAD R6, R11, R3, RZ ;  /* 0x000000030b067224 */ /* 0x002fc600078e02ff */
[----:B------:R-:W-:Y:S01]  /*2700*/  STL [R1+0xb4], RZ ;  /* 0x0000b4ff01007387 */ /* 0x000fe20000100800 */
[----:B------:R-:W-:-:S03]  /*2710*/  IMAD R5, R23, R3, RZ ;  /* 0x0000000317057224 */ /* 0x000fc600078e02ff */
[----:B------:R-:W-:Y:S01]  /*2720*/  STL [R1+0xb8], RZ ;  /* 0x0000b8ff01007387 */ /* 0x000fe20000100800 */
[----:B------:R-:W-:-:S03]  /*2730*/  LOP3.LUT R11, R24, 0x1a, RZ, 0xfc, !PT ;  /* 0x0000001a180b7812 */ /* 0x000fc600078efcff */
[----:B------:R-:W-:Y:S01]  /*2740*/  STL [R1+0xbc], RZ ;  /* 0x0000bcff01007387 */ /* 0x000fe20000100800 */
[----:B------:R-:W-:-:S03]  /*2750*/  LOP3.LUT R23, R24, 0x18, RZ, 0xfc, !PT ;  /* 0x0000001818177812 */ /* 0x000fc600078efcff */
[----:B------:R-:W-:Y:S01]  /*2760*/  STL [R1+0xa0], RZ ;  /* 0x0000a0ff01007387 */ /* 0x000fe20000100800 */
[----:B------:R-:W-:-:S03]  /*2770*/  SHF.R.U32.HI R24, RZ, 0x8, R25 ;  /* 0x00000008ff187819 */ /* 0x000fc60000011619 */
[----:B------:R-:W-:Y:S04]  /*2780*/  STL [R1+0xa4], RZ ;  /* 0x0000a4ff01007387 */ /* 0x000fe80000100800 */
[----:B------:R-:W-:Y:S01]  /*2790*/  STL [R1+0xa8], RZ ;  /* 0x0000a8ff01007387 */ /* 0x000fe20000100800 */
[----:B------:R-:W-:-:S03]  /*27a0*/  SGXT.U32 R24, R24, 0x1 ;  /* 0x000000011818781a */ /* 0x000fc60000000000 */
[----:B------:R-:W-:Y:S04]  /*27b0*/  STL [R1+0xac], RZ ;  /* 0x0000acff01007387 */ /* 0x000fe80000100800 */
[----:B------:R-:W-:Y:S04]  /*27c0*/  STL [R1+0x90], RZ ;  /* 0x000090ff01007387 */ /* 0x000fe80000100800 */
[----:B------:R-:W-:Y:S01]  /*27d0*/  STL [R1+0x94], RZ ;  /* 0x000094ff01007387 */ /* 0x000fe20000100800 */
[----:B------:R-:W-:-:S03]  /*27e0*/  IMAD R6, R11, R3, RZ ;  /* 0x000000030b067224 */ /* 0x000fc600078e02ff */
[----:B------:R-:W-:Y:S01]  /*27f0*/  STL [R1+0x98], RZ ;  /* 0x000098ff01007387 */ /* 0x000fe20000100800 */
[----:B------:R-:W-:-:S03]  /*2800*/  IMAD R5, R23, R3, RZ ;  /* 0x0000000317057224 */ /* 0x000fc600078e02ff */
[----:B------:R-:W-:Y:S01]  /*2810*/  STL [R1+0x9c], RZ ;  /* 0x00009cff01007387 */ /* 0x000fe20000100800 */
[----:B------:R-:W-:-:S03]  /*2820*/  SHF.R.U32.HI R25, RZ, 0x8, R25 ;  /* 0x00000008ff197819 */ /* 0x000fc60000011619 */
[----:B------:R-:W-:Y:S01]  /*2830*/  STL [R1+0x80], RZ ;  /* 0x000080ff01007387 */ /* 0x000fe20000100800 */
[----:B------:R-:W-:-:S03]  /*2840*/  LOP3.LUT R11, R24, 0x16, RZ, 0xfc, !PT ;  /* 0x00000016180b7812 */ /* 0x000fc600078efcff */
[----:B------:R-:W-:Y:S01]  /*2850*/  STL [R1+0x84], RZ ;  /* 0x000084ff01007387 */ /* 0x000fe20000100800 */
[----:B------:R-:W-:-:S03]  /*2860*/  LOP3.LUT R23, R24, 0x14, RZ, 0xfc, !PT ;  /* 0x0000001418177812 */ /* 0x000fc600078efcff */
[----:B------:R-:W-:Y:S01]  /*2870*/  STL [R1+0x88], RZ ;  /* 0x000088ff01007387 */ /* 0x000fe20000100800 */
[----:B------:R-:W-:-:S03]  /*2880*/  LOP3.LUT R24, R24, 0x12, RZ, 0xfc, !PT ;  /* 0x0000001218187812 */ /* 0x000fc600078efcff */
[----:B------:R-:W-:Y:S01]  /*2890*/  STL [R1+0x8c], RZ ;  /* 0x00008cff01007387 */ /* 0x000fe20000100800 */
[-C--:B------:R-:W-:Y:S01]  /*28a0*/  IMAD R7, R27, R3.reuse, RZ ;  /* 0x000000031b077224 */ /* 0x080fe200078e02ff */
[----:B------:R-:W-:Y:S02]  /*28b0*/  SGXT.U32 R25, R25, 0x1 ;  /* 0x000000011919781a */ /* 0x000fe40000000000 */
[----:B------:R-:W-:Y:S01]  /*28c0*/  STL [R1+0x70], RZ ;  /* 0x000070ff01007387 */ /* 0x000fe20000100800 */
[----:B------:R-:W-:-:S03]  /*28d0*/  IMAD R7, R11, R3, RZ ;  /* 0x000000030b077224 */ /* 0x000fc600078e02ff */
[----:B------:R-:W-:Y:S04]  /*28e0*/  STL [R1+0x74], RZ ;  /* 0x000074ff01007387 */ /* 0x000fe80000100800 */
[----:B------:R-:W-:Y:S01]  /*28f0*/  STL [R1+0x78], RZ ;  /* 0x000078ff01007387 */ /* 0x000fe20000100800 */
[----:B------:R-:W-:-:S03]  /*2900*/  LOP3.LUT R11, R25, 0x10, RZ, 0xfc, !PT ;  /* 0x00000010190b7812 */ /* 0x000fc600078efcff */
[----:B------:R0:W-:Y:S04]  /*2910*/  STL [R1+0x3e8], R6 ;  /* 0x0003e80601007387 */ /* 0x0001e80000100800 */
[----:B------:R1:W-:Y:S01]  /*2920*/  STL [R1+0x3e4], R5 ;  /* 0x0003e40501007387 */ /* 0x0003e20000100800 */
[-C--:B0-----:R-:W-:Y:S01]  /*2930*/  IMAD R6, R23, R3.reuse, RZ ;  /* 0x0000000317067224 */ /* 0x081fe200078e02ff */
[C---:B------:R-:W-:Y:S01]  /*2940*/  LOP3.LUT R23, R25.reuse, 0xe, RZ, 0xfc, !PT ;  /* 0x0000000e19177812 */ /* 0x040fe200078efcff */
[----:B-1----:R-:W-:Y:S01]  /*2950*/  IMAD R5, R24, R3, RZ ;  /* 0x0000000318057224 */ /* 0x002fe200078e02ff */
[----:B------:R0:W-:Y:S01]  /*2960*/  STL [R1+0x3e0], R7 ;  /* 0x0003e00701007387 */ /* 0x0001e20000100800 */
[----:B------:R-:W-:-:S03]  /*2970*/  LOP3.LUT R24, R25, 0xc, RZ, 0xfc, !PT ;  /* 0x0000000c19187812 */ /* 0x000fc600078efcff */
[----:B------:R1:W-:Y:S04]  /*2980*/  STL [R1+0x3dc], R6 ;  /* 0x0003dc0601007387 */ /* 0x0003e80000100800 */
[----:B------:R2:W-:Y:S01]  /*2990*/  STL [R1+0x3d8], R5 ;  /* 0x0003d80501007387 */ /* 0x0005e20000100800 */
[-C--:B0-----:R-:W-:Y:S01]  /*29a0*/  IMAD R7, R23, R3.reuse, RZ ;  /* 0x0000000317077224 */ /* 0x081fe200078e02ff */
[----:B------:R-:W-:Y:S01]  /*29b0*/  LOP3.LUT R25, R25, 0xa, RZ, 0xfc, !PT ;  /* 0x0000000a19197812 */ /* 0x000fe200078efcff */
[-C--:B-1----:R-:W-:Y:S02]  /*29c0*/  IMAD R6, R24, R3.reuse, RZ ;  /* 0x0000000318067224 */ /* 0x082fe400078e02ff */
[----:B--2---:R-:W-:-:S05]  /*29d0*/  IMAD R5, R11, R3, RZ ;  /* 0x000000030b057224 */ /* 0x004fca00078e02ff */
[----:B------:R0:W-:Y:S04]  /*29e0*/  STL [R1+0x3d4], R5 ;  /* 0x0003d40501007387 */ /* 0x0001e80000100800 */
[----:B------:R-:W-:Y:S01]  /*29f0*/  STL [R1+0x3d0], R7 ;  /* 0x0003d00701007387 */ /* 0x000fe20000100800 */
[----:B------:R-:W-:-:S03]  /*2a00*/  LOP3.LUT R24, R27, 0x6, RZ, 0xfc, !PT ;  /* 0x000000061b187812 */ /* 0x000fc600078efcff */
[----:B------:R1:W-:Y:S01]  /*2a10*/  STL [R1+0x3cc], R6 ;  /* 0x0003cc0601007387 */ /* 0x0003e20000100800 */
[----:B0-----:R-:W-:-:S03]  /*2a20*/  IMAD R5, R25, R3, RZ ;  /* 0x0000000319057224 */ /* 0x001fc600078e02ff */
[----:B------:R4:W-:Y:S01]  /*2a30*/  STL [R1+0x7c], RZ ;  /* 0x00007cff01007387 */ /* 0x0009e20000100800 */
[----:B------:R-:W-:-:S03]  /*2a40*/  LOP3.LUT R25, R27, 0x4, RZ, 0xfc, !PT ;  /* 0x000000041b197812 */ /* 0x000fc600078efcff */
[----:B------:R4:W-:Y:S04]  /*2a50*/  STL [R1+0x60], RZ ;  /* 0x000060ff01007387 */ /* 0x0009e80000100800 */
[----:B------:R4:W-:Y:S04]  /*2a60*/  STL [R1+0x64], RZ ;  /* 0x000064ff01007387 */ /* 0x0009e80000100800 */
[----:B------:R4:W-:Y:S01]  /*2a70*/  STL [R1+0x68], RZ ;  /* 0x000068ff01007387 */ /* 0x0009e20000100800 */
[----:B-1----:R-:W-:-:S03]  /*2a80*/  IMAD R6, R24, R3, RZ ;  /* 0x0000000318067224 */ /* 0x002fc600078e02ff */
[----:B------:R4:W-:Y:S01]  /*2a90*/  STL [R1+0x6c], RZ ;  /* 0x00006cff01007387 */ /* 0x0009e20000100800 */
[----:B------:R-:W-:-:S03]  /*2aa0*/  IMAD R5, R25, R3, RZ ;  /* 0x0000000319057224 */ /* 0x000fc600078e02ff */
[----:B------:R4:W-:Y:S01]  /*2ab0*/  STL [R1+0x130], RZ ;  /* 0x000130ff01007387 */ /* 0x0009e20000100800 */
[----:B------:R-:W-:-:S03]  /*2ac0*/  LOP3.LUT R6, R26, 0x20, RZ, 0x3c, !PT ;  /* 0x000000201a067812 */ /* 0x000fc600078e3cff */
[----:B------:R4:W-:Y:S01]  /*2ad0*/  STL [R1+0x134], RZ ;  /* 0x000134ff01007387 */ /* 0x0009e20000100800 */
[----:B------:R-:W-:-:S03]  /*2ae0*/  LOP3.LUT R5, R26, 0x40, RZ, 0x3c, !PT ;  /* 0x000000401a057812 */ /* 0x000fc600078e3cff */
[----:B------:R4:W-:Y:S04]  /*2af0*/  STL [R1+0x138], RZ ;  /* 0x000138ff01007387 */ /* 0x0009e80000100800 */
[----:B------:R4:W-:Y:S04]  /*2b00*/  STL [R1+0x13c], RZ ;  /* 0x00013cff01007387 */ /* 0x0009e80000100800 */
[----:B------:R4:W-:Y:S04]  /*2b10*/  STL [R1+0x1a0], RZ ;  /* 0x0001a0ff01007387 */ /* 0x0009e80000100800 */
[----:B------:R4:W-:Y:S04]  /*2b20*/  STL [R1+0x1a4], RZ ;  /* 0x0001a4ff01007387 */ /* 0x0009e80000100800 */
[----:B------:R4:W-:Y:S04]  /*2b30*/  STL [R1+0x1a8], RZ ;  /* 0x0001a8ff01007387 */ /* 0x0009e80000100800 */
[----:B------:R4:W-:Y:S04]  /*2b40*/  STL [R1+0x1ac], RZ ;  /* 0x0001acff01007387 */ /* 0x0009e80000100800 */
[----:B------:R4:W-:Y:S04]  /*2b50*/  STL [R1+0x3a8], R6 ;  /* 0x0003a80601007387 */ /* 0x0009e80000100800 */
[----:B------:R4:W-:Y:S01]  /*2b60*/  STL [R1+0x3a4], R5 ;  /* 0x0003a40501007387 */ /* 0x0009e20000100800 */
[----:B------:R-:W-:Y:S01]  /*2b70*/  IMAD R18, R18, UR6, RZ ;  /* 0x0000000612127c24 */ /* 0x000fe2000f8e02ff */
[C---:B------:R-:W-:Y:S01]  /*2b80*/  LOP3.LUT R23, R27.reuse, 0x8, RZ, 0xfc, !PT ;  /* 0x000000081b177812 */ /* 0x040fe200078efcff */
[----:B------:R-:W-:Y:S01]  /*2b90*/  USHF.R.S32.HI UR6, URZ, 0x1f, UR4 ;  /* 0x0000001fff067899 */ /* 0x000fe20008011404 */
[----:B------:R-:W-:-:S02]  /*2ba0*/  LOP3.LUT R27, R27, 0x2, RZ, 0xfc, !PT ;  /* 0x000000021b1b7812 */ /* 0x000fc400078efcff */
[----:B------:R-:W-:Y:S02]  /*2bb0*/  LEA R17, P2, R16, UR14, 0x1 ;  /* 0x0000000e10117c11 */ /* 0x000fe4000f8408ff */
[----:B------:R-:W-:Y:S02]  /*2bc0*/  LEA R15, P3, R22, UR14, 0x1 ;  /* 0x0000000e160f7c11 */ /* 0x000fe4000f8608ff */
[----:B------:R-:W-:Y:S01]  /*2bd0*/  LEA R13, P4, R18, UR14, 0x1 ;  /* 0x0000000e120d7c11 */ /* 0x000fe2000f8808ff */
[-C--:B------:R-:W-:Y:S01]  /*2be0*/  IMAD R7, R23, R3.reuse, RZ ;  /* 0x0000000317077224 */ /* 0x080fe200078e02ff */
[----:B------:R-:W-:Y:S01]  /*2bf0*/  ULEA.HI UR6, UR6, UR4, URZ, 0x5 ;  /* 0x0000000406067291 */ /* 0x000fe2000f8f28ff */
[----:B------:R-:W-:Y:S01]  /*2c00*/  IMAD R3, R27, R3, RZ ;  /* 0x000000031b037224 */ /* 0x000fe200078e02ff */
[----:B------:R-:W-:Y:S02]  /*2c10*/  LEA.HI.X.SX32 R16, R16, UR15, 0x1, P2 ;  /* 0x0000000f10107c11 */ /* 0x000fe400090f0eff */
[----:B------:R-:W-:-:S02]  /*2c20*/  LEA.HI.X.SX32 R14, R22, UR15, 0x1, P3 ;  /* 0x0000000f160e7c11 */ /* 0x000fc400098f0eff */
[----:B------:R-:W-:Y:S02]  /*2c30*/  LEA.HI.X.SX32 R12, R18, UR15, 0x1, P4 ;  /* 0x0000000f120c7c11 */ /* 0x000fe4000a0f0eff */
[----:B------:R-:W-:Y:S01]  /*2c40*/  LOP3.LUT R3, R26, 0x60, RZ, 0x3c, !PT ;  /* 0x000000601a037812 */ /* 0x000fe200078e3cff */
[----:B----4-:R-:W-:-:S12]  /*2c50*/  USHF.R.S32.HI UR6, URZ, 0x5, UR6 ;  /* 0x00000005ff067899 */ /* 0x010fd80008011406 */
.L_x_2:
[----:B------:R-:W0:Y:S01]  /*2c60*/  S2R R3, SR_TID.X ;  /* 0x0000000000037919 */ /* 0x000e220000002100 */
[----:B------:R-:W1:Y:S01]  /*2c70*/  LDC R5, c[0x0][0x3a8] ;  /* 0x0000ea00ff057b82 */ /* 0x000e620000000800 */
[----:B------:R-:W-:Y:S01]  /*2c80*/  PRMT R22, RZ, 0x7610, R22 ;  /* 0x00007610ff167816 */ /* 0x000fe20000000016 */
[----:B------:R2:W-:Y:S01]  /*2c90*/  STL [R1+0x884], R14 ;  /* 0x0008840e01007387 */ /* 0x0005e20000100800 */
[----:B------:R-:W3:Y:S05]  /*2ca0*/  S2R R8, SR_TID.X ;  /* 0x0000000000087919 */ /* 0x000eea0000002100 */
[----:B------:R-:W4:Y:S01]  /*2cb0*/  LDC R10, c[0x0][0x3a8] ;  /* 0x0000ea00ff0a7b82 */ /* 0x000f220000000800 */
[----:B------:R-:W-:Y:S01]  /*2cc0*/  STL [R1+0x880], R18 ;  /* 0x0008801201007387 */ /* 0x000fe20000100800 */
[----:B--2---:R-:W2:Y:S01]  /*2cd0*/  S2R R14, SR_TID.X ;  /* 0x00000000000e7919 */ /* 0x004ea20000002100 */
[----:B------:R-:W-:-:S05]  /*2ce0*/  PRMT R6, RZ, 0x7610, R6 ;  /* 0x00007610ff067816 */ /* 0x000fca0000000006 */
[----:B------:R-:W4:Y:S01]  /*2cf0*/  LDC R11, c[0x0][0x3a8] ;  /* 0x0000ea00ff0b7b82 */ /* 0x000f220000000800 */
[----:B------:R-:W-:Y:S04]  /*2d00*/  STL [R1+0x87c], R17 ;  /* 0x00087c1101007387 */ /* 0x000fe80000100800 */
[----:B------:R2:W-:Y:S01]  /*2d10*/  STL [R1+0x878], R16 ;  /* 0x0008781001007387 */ /* 0x0005e20000100800 */
[----:B------:R-:W4:Y:S01]  /*2d20*/  S2R R7, SR_TID.X ;  /* 0x0000000000077919 */ /* 0x000f220000002100 */
[----:B0-----:R-:W-:Y:S01]  /*2d30*/  SHF.R.U32.HI R9, RZ, 0x8, R3 ;  /* 0x00000008ff097819 */ /* 0x001fe20000011603 */
[----:B------:R-:W-:Y:S01]  /*2d40*/  IMAD.MOV.U32 R3, RZ, RZ, R2 ;  /* 0x000000ffff037224 */ /* 0x000fe200078e0002 */
[----:B-----5:R0:W-:Y:S01]  /*2d50*/  STL [R1+0x850], R0 ;  /* 0x0008500001007387 */ /* 0x0201e20000100800 */
[----:B------:R-:W-:Y:S01]  /*2d60*/  IMAD.MOV.U32 R2, RZ, RZ, R4 ;  /* 0x000000ffff027224 */ /* 0x000fe200078e0004 */
[----:B------:R-:W-:-:S02]  /*2d70*/  SGXT.U32 R9, R9, 0x1 ;  /* 0x000000010909781a */ /* 0x000fc40000000000 */
[----:B------:R0:W-:Y:S01]  /*2d80*/  STL [R1+0x84c], R29 ;  /* 0x00084c1d01007387 */ /* 0x0001e20000100800 */
[----:B---3--:R-:W-:Y:S02]  /*2d90*/  SHF.R.U32.HI R8, RZ, 0x8, R8 ;  /* 0x00000008ff087819 */ /* 0x008fe40000011608 */
[C---:B-1----:R-:W-:Y:S01]  /*2da0*/  IMAD R5, R9.reuse, R5, RZ ;  /* 0x0000000509057224 */ /* 0x042fe200078e02ff */
[----:B------:R-:W-:Y:S01]  /*2db0*/  LOP3.LUT R9, R9, 0x8, RZ, 0xfc, !PT ;  /* 0x0000000809097812 */ /* 0x000fe200078efcff */
[----:B-----5:R-:W-:Y:S01]  /*2dc0*/  STL [R1+0x848], R28 ;  /* 0x0008481c01007387 */ /* 0x020fe20000100800 */
[----:B------:R-:W-:Y:S01]  /*2dd0*/  SGXT.U32 R8, R8, 0x1 ;  /* 0x000000010808781a */ /* 0x000fe20000000000 */
[----:B------:R-:W-:Y:S01]  /*2de0*/  IMAD.WIDE R4, R5, 0x2, R2 ;  /* 0x0000000205047825 */ /* 0x000fe200078e0202 */
[----:B------:R-:W-:Y:S02]  /*2df0*/  ISETP.GE.AND P1, PT, R9, UR7, PT ;  /* 0x0000000709007c0c */ /* 0x000fe4000bf26270 */
[----:B--2---:R-:W-:-:S04]  /*2e00*/  SHF.R.U32.HI R16, RZ, 0x8, R14 ;  /* 0x00000008ff107819 */ /* 0x004fc8000001160e */
[----:B------:R-:W-:-:S04]  /*2e10*/  SGXT.U32 R16, R16, 0x1 ;  /* 0x000000011010781a */ /* 0x000fc80000000000 */
[----:B------:R-:W-:Y:S02]  /*2e20*/  ISETP.GE.AND P0, PT, R16, UR7, PT ;  /* 0x0000000710007c0c */ /* 0x000fe4000bf06270 */
[----:B------:R-:W-:-:S05]  /*2e30*/  LOP3.LUT R9, R8, 0x8, RZ, 0xfc, !PT ;  /* 0x0000000808097812 */ /* 0x000fca00078efcff */
[----:B----4-:R-:W-:-:S06]  /*2e40*/  IMAD R9, R9, R10, RZ ;  /* 0x0000000a09097224 */ /* 0x010fcc00078e02ff */
[----:B------:R1:W2:Y:S01]  /*2e50*/  @!P0 LDG.E.U16 R22, desc[UR8][R4.64] ;  /* 0x0000000804168981 */ /* 0x0002a2000c1e1500 */
[----:B------:R-:W-:-:S04]  /*2e60*/  SHF.R.U32.HI R8, RZ, 0x8, R7 ;  /* 0x00000008ff087819 */ /* 0x000fc80000011607 */
[----:B------:R-:W-:Y:S01]  /*2e70*/  SGXT.U32 R8, R8, 0x1 ;  /* 0x000000010808781a */ /* 0x000fe20000000000 */
[----:B-1----:R-:W-:-:S05]  /*2e80*/  IMAD.WIDE R4, R9, 0x2, R2 ;  /* 0x0000000209047825 */ /* 0x002fca00078e0202 */
[----:B------:R-:W3:Y:S01]  /*2e90*/  @!P1 LDG.E.U16 R6, desc[UR8][R4.64] ;  /* 0x0000000804069981 */ /* 0x000ee2000c1e1500 */
[----:B------:R-:W-:Y:S02]  /*2ea0*/  SHF.R.U32.HI R7, RZ, 0x8, R7 ;  /* 0x00000008ff077819 */ /* 0x000fe40000011607 */
[----:B------:R-:W-:Y:S02]  /*2eb0*/  PRMT R23, RZ, 0x7610, R23 ;  /* 0x00007610ff177816 */ /* 0x000fe40000000017 */
[----:B------:R-:W-:Y:S02]  /*2ec0*/  SGXT.U32 R7, R7, 0x1 ;  /* 0x000000010707781a */ /* 0x000fe40000000000 */
[----:B0-----:R-:W-:Y:S02]  /*2ed0*/  PRMT R0, RZ, 0x7610, R0 ;  /* 0x00007610ff007816 */ /* 0x001fe40000000000 */
[----:B------:R-:W-:Y:S01]  /*2ee0*/  PRMT R29, RZ, 0x7610, R29 ;  /* 0x00007610ff1d7816 */ /* 0x000fe2000000001d */
[----:B---3--:R0:W-:Y:S04]  /*2ef0*/  STL [R1+0x10], R6 ;  /* 0x0000100601007387 */ /* 0x0081e80000100800 */
[----:B------:R-:W3:Y:S01]  /*2f00*/  LDL R18, [R1+0x3cc] ;  /* 0x0003cc0001127983 */ /* 0x000ee20000100800 */
[----:B0-----:R-:W-:-:S02]  /*2f10*/  LOP3.LUT R6, R8, 0x2, RZ, 0xfc, !PT ;  /* 0x0000000208067812 */ /* 0x001fc400078efcff */
[----:B------:R-:W-:Y:S02]  /*2f20*/  LOP3.LUT R8, R8, 0x4, RZ, 0xfc, !PT ;  /* 0x0000000408087812 */ /* 0x000fe400078efcff */
[----:B------:R-:W-:Y:S02]  /*2f30*/  ISETP.GE.AND P1, PT, R6, UR7, PT ;  /* 0x0000000706007c0c */ /* 0x000fe4000bf26270 */
[----:B------:R-:W0:Y:S01]  /*2f40*/  S2R R6, SR_TID.X ;  /* 0x0000000000067919 */ /* 0x000e220000002100 */
[----:B------:R-:W-:Y:S02]  /*2f50*/  ISETP.GE.AND P2, PT, R8, UR7, PT ;  /* 0x0000000708007c0c */ /* 0x000fe4000bf46270 */
[C---:B------:R-:W-:Y:S02]  /*2f60*/  LOP3.LUT R8, R7.reuse, 0x6, RZ, 0xfc, !PT ;  /* 0x0000000607087812 */ /* 0x040fe400078efcff */
[----:B------:R-:W-:Y:S02]  /*2f70*/  LOP3.LUT R7, R7, 0xa, RZ, 0xfc, !PT ;  /* 0x0000000a07077812 */ /* 0x000fe400078efcff */
[----:B------:R-:W-:-:S02]  /*2f80*/  ISETP.GE.AND P3, PT, R8, UR7, PT ;  /* 0x0000000708007c0c */ /* 0x000fc4000bf66270 */
[----:B------:R-:W1:Y:S01]  /*2f90*/  LDC R8, c[0x0][0x3a8] ;  /* 0x0000ea00ff087b82 */ /* 0x000e620000000800 */
[----:B------:R-:W-:Y:S02]  /*2fa0*/  ISETP.GE.AND P4, PT, R7, UR7, PT ;  /* 0x0000000707007c0c */ /* 0x000fe4000bf86270 */
[----:B0-----:R-:W-:-:S04]  /*2fb0*/  SHF.R.U32.HI R6, RZ, 0x8, R6 ;  /* 0x00000008ff067819 */ /* 0x001fc80000011606 */
[----:B------:R-:W-:-:S04]  /*2fc0*/  SGXT.U32 R6, R6, 0x1 ;  /* 0x000000010606781a */ /* 0x000fc80000000000 */
[C---:B------:R-:W-:Y:S02]  /*2fd0*/  LOP3.LUT R7, R6.reuse, 0x2, RZ, 0xfc, !PT ;  /* 0x0000000206077812 */ /* 0x040fe400078efcff */
[----:B------:R-:W-:Y:S02]  /*2fe0*/  LOP3.LUT R9, R6, 0xc, RZ, 0xfc, !PT ;  /* 0x0000000c06097812 */ /* 0x000fe400078efcff */
[----:B------:R-:W0:Y:S01]  /*2ff0*/  S2R R6, SR_TID.X ;  /* 0x0000000000067919 */ /* 0x000e220000002100 */
[----:B-1----:R-:W-:Y:S01]  /*3000*/  IMAD R7, R7, R8, RZ ;  /* 0x0000000807077224 */ /* 0x002fe200078e02ff */
[----:B------:R-:W-:Y:S01]  /*3010*/  ISETP.GE.AND P0, PT, R9, UR7, PT ;  /* 0x0000000709007c0c */ /* 0x000fe2000bf06270 */
[----:B------:R-:W1:Y:S02]  /*3020*/  S2R R8, SR_TID.X ;  /* 0x0000000000087919 */ /* 0x000e640000002100 */
[----:B------:R-:W-:Y:S01]  /*3030*/  IMAD.WIDE R4, R7, 0x2, R2 ;  /* 0x0000000207047825 */ /* 0x000fe200078e0202 */
[----:B------:R-:W4:Y:S04]  /*3040*/  LDC R9, c[0x0][0x3a8] ;  /* 0x0000ea00ff097b82 */ /* 0x000f280000000800 */
[----:B------:R-:W2:Y:S04]  /*3050*/  @!P1 LDG.E.U16 R23, desc[UR8][R4.64] ;  /* 0x0000000804179981 */ /* 0x000ea8000c1e1500 */
[----:B------:R-:W4:Y:S01]  /*3060*/  LDC R7, c[0x0][0x3a8] ;  /* 0x0000ea00ff077b82 */ /* 0x000f220000000800 */
[----:B0-----:R-:W-:-:S04]  /*3070*/  SHF.R.U32.HI R6, RZ, 0x8, R6 ;  /* 0x00000008ff067819 */ /* 0x001fc80000011606 */
[----:B------:R-:W-:Y:S02]  /*3080*/  SGXT.U32 R6, R6, 0x1 ;  /* 0x000000010606781a */ /* 0x000fe40000000000 */
[----:B-1----:R-:W-:Y:S02]  /*3090*/  SHF.R.U32.HI R10, RZ, 0x8, R8 ;  /* 0x00000008ff0a7819 */ /* 0x002fe40000011608 */
[----:B------:R-:W-:Y:S02]  /*30a0*/  LOP3.LUT R6, R6, 0x4, RZ, 0xfc, !PT ;  /* 0x0000000406067812 */ /* 0x000fe400078efcff */
[----:B------:R-:W-:-:S03]  /*30b0*/  SGXT.U32 R10, R10, 0x1 ;  /* 0x000000010a0a781a */ /* 0x000fc60000000000 */
[----:B----4-:R-:W-:-:S04]  /*30c0*/  IMAD R6, R6, R7, RZ ;  /* 0x0000000706067224 */ /* 0x010fc800078e02ff */
[----:B------:R-:W-:-:S05]  /*30d0*/  IMAD.WIDE R6, R6, 0x2, R2 ;  /* 0x0000000206067825 */ /* 0x000fca00078e0202 */
[----:B------:R-:W4:Y:S04]  /*30e0*/  @!P2 LDG.E.U16 R0, desc[UR8][R6.64] ;  /* 0x000000080600a981 */ /* 0x000f28000c1e1500 */
[----:B--2---:R0:W-:Y:S04]  /*30f0*/  STL [R1+0x20], R23 ;  /* 0x0000201701007387 */ /* 0x0041e80000100800 */
[----:B------:R-:W2:Y:S01]  /*3100*/  LDL R6, [R1+0x3d0] ;  /* 0x0003d00001067983 */ /* 0x000ea20000100800 */
[----:B------:R-:W-:Y:S02]  /*3110*/  LOP3.LUT R8, R10, 0x6, RZ, 0xfc, !PT ;  /* 0x000000060a087812 */ /* 0x000fe400078efcff */
[----:B------:R-:W-:Y:S01]  /*3120*/  PRMT R17, RZ, 0x7610, R17 ;  /* 0x00007610ff117816 */ /* 0x000fe20000000011 */
[----:B---3--:R-:W-:Y:S01]  /*3130*/  IMAD.WIDE R4, R18, 0x2, R2 ;  /* 0x0000000212047825 */ /* 0x008fe200078e0202 */
[----:B------:R-:W-:Y:S01]  /*3140*/  PRMT R28, RZ, 0x7610, R28 ;  /* 0x00007610ff1c7816 */ /* 0x000fe2000000001c */
[----:B0-----:R-:W3:Y:S02]  /*3150*/  LDL R23, [R1+0x3d8] ;  /* 0x0003d80001177983 */ /* 0x001ee40000100800 */
[----:B------:R-:W-:-:S02]  /*3160*/  IMAD R8, R8, R9, RZ ;  /* 0x0000000908087224 */ /* 0x000fc400078e02ff */
[----:B------:R-:W3:Y:S02]  /*3170*/  LDL R7, [R1+0x3d4] ;  /* 0x0003d40001077983 */ /* 0x000ee40000100800 */
[----:B------:R-:W-:Y:S01]  /*3180*/  IMAD.WIDE R8, R8, 0x2, R2 ;  /* 0x0000000208087825 */ /* 0x000fe200078e0202 */
[----:B------:R-:W-:-:S04]  /*3190*/  LOP3.LUT R10, R10, 0xa, RZ, 0xfc, !PT ;  /* 0x0000000a0a0a7812 */ /* 0x000fc800078efcff */
[----:B------:R0:W3:Y:S01]  /*31a0*/  @!P3 LDG.E.U16 R29, desc[UR8][R8.64] ;  /* 0x00000008081db981 */ /* 0x0000e2000c1e1500 */
[----:B------:R-:W-:Y:S01]  /*31b0*/  IMAD R10, R10, R11, RZ ;  /* 0x0000000b0a0a7224 */ /* 0x000fe200078e02ff */
[--C-:B0-----:R-:W-:Y:S02]  /*31c0*/  SHF.R.U32.HI R9, RZ, 0x8, R14.reuse ;  /* 0x00000008ff097819 */ /* 0x101fe4000001160e */
[----:B------:R-:W-:Y:S01]  /*31d0*/  SHF.R.U32.HI R14, RZ, 0x8, R14 ;  /* 0x00000008ff0e7819 */ /* 0x000fe2000001160e */
[----:B------:R-:W-:-:S03]  /*31e0*/  IMAD.WIDE R10, R10, 0x2, R2 ;  /* 0x000000020a0a7825 */ /* 0x000fc600078e0202 */
[----:B------:R-:W-:Y:S02]  /*31f0*/  SGXT.U32 R14, R14, 0x1 ;  /* 0x000000010e0e781a */ /* 0x000fe40000000000 */
[----:B------:R-:W3:Y:S02]  /*3200*/  @!P4 LDG.E.U16 R17, desc[UR8][R10.64] ;  /* 0x000000080a11c981 */ /* 0x000ee4000c1e1500 */
[----:B------:R-:W-:Y:S02]  /*3210*/  LOP3.LUT R14, R14, 0xe, RZ, 0xfc, !PT ;  /* 0x0000000e0e0e7812 */ /* 0x000fe400078efcff */
[----:B------:R-:W-:Y:S02]  /*3220*/  PRMT R8, RZ, 0x7610, R8 ;  /* 0x00007610ff087816 */ /* 0x000fe40000000008 */
[----:B------:R-:W-:-:S04]  /*3230*/  ISETP.GE.AND P1, PT, R14, UR7, PT ;  /* 0x000000070e007c0c */ /* 0x000fc8000bf26270 */
[----:B------:R2:W3:Y:S02]  /*3240*/  @!P0 LDG.E.U16 R8, desc[UR8][R4.64] ;  /* 0x0000000804088981 */ /* 0x0004e4000c1e1500 */
[----:B--2---:R-:W-:-:S07]  /*3250*/  IMAD.WIDE R4, R6, 0x2, R2 ;  /* 0x0000000206047825 */ /* 0x004fce00078e0202 */
[----:B------:R-:W2:Y:S01]  /*3260*/  @!P1 LDG.E.U16 R28, desc[UR8][R4.64] ;  /* 0x00000008041c9981 */ /* 0x000ea2000c1e1500 */
[----:B------:R-:W-:-:S03]  /*3270*/  SGXT.U32 R9, R9, 0x1 ;  /* 0x000000010909781a */ /* 0x000fc60000000000 */
[----:B----4-:R0:W-:Y:S01]  /*3280*/  STL [R1+0x858], R0 ;  /* 0x0008580001007387 */ /* 0x0101e20000100800 */
[----:B------:R-:W-:-:S03]  /*3290*/  LOP3.LUT R18, R9, 0x10, RZ, 0xfc, !PT ;  /* 0x0000001009127812 */ /* 0x000fc600078efcff */
[----:B---3--:R-:W-:Y:S01]  /*32a0*/  STL [R1+0x854], R29 ;  /* 0x0008541d01007387 */ /* 0x008fe20000100800 */
[----:B0-----:R-:W-:Y:S02]  /*32b0*/  PRMT R0, RZ, 0x7610, R0 ;  /* 0x00007610ff007816 */ /* 0x001fe40000000000 */
[----:B------:R-:W-:Y:S01]  /*32c0*/  ISETP.GE.AND P2, PT, R18, UR7, PT ;  /* 0x0000000712007c0c */ /* 0x000fe2000bf46270 */
[----:B------:R0:W-:Y:S04]  /*32d0*/  STL [R1+0x14], R17 ;  /* 0x0000141101007387 */ /* 0x0001e80000100800 */
[----:B------:R-:W3:Y:S04]  /*32e0*/  LDL.LU R14, [R1+0x884] ;  /* 0x00088400010e7983 */ /* 0x000ee80000300800 */
[----:B------:R-:W4:Y:S01]  /*32f0*/  LDL.LU R18, [R1+0x880] ;  /* 0x0008800001127983 */ /* 0x000f220000300800 */
[----:B0-----:R-:W-:-:S02]  /*3300*/  LOP3.LUT R17, R9, 0x12, RZ, 0xfc, !PT ;  /* 0x0000001209117812 */ /* 0x001fc400078efcff */
[----:B------:R-:W-:Y:S02]  /*3310*/  LOP3.LUT R9, R9, 0x14, RZ, 0xfc, !PT ;  /* 0x0000001409097812 */ /* 0x000fe400078efcff */
[----:B------:R-:W-:Y:S02]  /*3320*/  ISETP.GE.AND P3, PT, R17, UR7, PT ;  /* 0x0000000711007c0c */ /* 0x000fe4000bf66270 */
[----:B------:R-:W3:Y:S01]  /*3330*/  LDL.LU R17, [R1+0x87c] ;  /* 0x00087c0001117983 */ /* 0x000ee20000300800 */
[----:B------:R-:W-:-:S03]  /*3340*/  ISETP.GE.AND P0, PT, R9, UR7, PT ;  /* 0x0000000709007c0c */ /* 0x000fc6000bf06270 */
[----:B------:R0:W-:Y:S04]  /*3350*/  STL.S16 [R1+0x4], R0 ;  /* 0x0000040001007387 */ /* 0x0001e80000100600 */
[----:B0-----:R-:W3:Y:S04]  /*3360*/  LDL R0, [R1+0x3dc] ;  /* 0x0003dc0001007983 */ /* 0x001ee80000100800 */
[----:B------:R0:W-:Y:S02]  /*3370*/  STL [R1+0xc], R8 ;  /* 0x00000c0801007387 */ /* 0x0001e40000100800 */
[----:B0-----:R-:W-:-:S02]  /*3380*/  IMAD.WIDE R8, R23, 0x2, R2 ;  /* 0x0000000217087825 */ /* 0x001fc400078e0202 */
[----:B------:R-:W3:Y:S04]  /*3390*/  LDL R23, [R1+0x3e8] ;  /* 0x0003e80001177983 */ /* 0x000ee80000100800 */
[----:B--2---:R0:W-:Y:S04]  /*33a0*/  STL [R1+0x85c], R28 ;  /* 0x00085c1c01007387 */ /* 0x0041e80000100800 */
[----:B0-----:R-:W2:Y:S01]  /*33b0*/  LDL.LU R28, [R1+0x4] ;  /* 0x00000400011c7983 */ /* 0x001ea20000300800 */
[----:B------:R-:W-:Y:S01]  /*33c0*/  PRMT R29, RZ, 0x7610, R29 ;  /* 0x00007610ff1d7816 */ /* 0x000fe2000000001d */
[----:B------:R-:W-:-:S05]  /*33d0*/  IMAD.WIDE R6, R7, 0x2, R2 ;  /* 0x0000000207067825 */ /* 0x000fca00078e0202 */
[----:B------:R-:W3:Y:S04]  /*33e0*/  @!P3 LDG.E.U16 R29, desc[UR8][R8.64] ;  /* 0x00000008081db981 */ /* 0x000ee8000c1e1500 */
[----:B--2---:R-:W2:Y:S04]  /*33f0*/  @!P2 LDG.E.U16 R28, desc[UR8][R6.64] ;  /* 0x00000008061ca981 */ /* 0x004ea8000c1e1500 */
[----:B------:R-:W4:Y:S01]  /*3400*/  LDL R7, [R1+0x3e0] ;  /* 0x0003e00001077983 */ /* 0x000f220000100800 */
[----:B------:R-:W-:-:S04]  /*3410*/  LOP3.LUT R16, R16, 0x16, RZ, 0xfc, !PT ;  /* 0x0000001610107812 */ /* 0x000fc800078efcff */
[----:B------:R-:W-:Y:S02]  /*3420*/  ISETP.GE.AND P4, PT, R16, UR7, PT ;  /* 0x0000000710007c0c */ /* 0x000fe4000bf86270 */
[----:B------:R-:W0:Y:S01]  /*3430*/  S2R R16, SR_TID.X ;  /* 0x0000000000107919 */ /* 0x000e220000002100 */
[----:B------:R-:W-:Y:S01]  /*3440*/  PRMT R27, RZ, 0x7610, R27 ;  /* 0x00007610ff1b7816 */ /* 0x000fe2000000001b */
[----:B---3--:R-:W-:-:S05]  /*3450*/  IMAD.WIDE R4, R0, 0x2, R2 ;  /* 0x0000000200047825 */ /* 0x008fca00078e0202 */
[----:B------:R-:W3:Y:S04]  /*3460*/  @!P0 LDG.E.U16 R27, desc[UR8][R4.64] ;  /* 0x00000008041b8981 */ /* 0x000ee8000c1e1500 */
[----:B--2---:R1:W-:Y:S04]  /*3470*/  STL.64 [R1+0x860], R28 ;  /* 0x0008601c01007387 */ /* 0x0043e80000100a00 */
[----:B-1----:R-:W2:Y:S01]  /*3480*/  LDL R29, [R1+0x3e4] ;  /* 0x0003e400011d7983 */ /* 0x002ea20000100800 */
[----:B0-----:R-:W-:-:S04]  /*3490*/  SHF.R.U32.HI R6, RZ, 0x8, R16 ;  /* 0x00000008ff067819 */ /* 0x001fc80000011610 */
[----:B------:R-:W-:Y:S02]  /*34a0*/  SGXT.U32 R6, R6, 0x1 ;  /* 0x000000010606781a */ /* 0x000fe40000000000 */
[----:B------:R-:W-:Y:S02]  /*34b0*/  SHF.R.U32.HI R0, RZ, 0x8, R16 ;  /* 0x00000008ff007819 */ /* 0x000fe40000011610 */
[C---:B------:R-:W-:Y:S02]  /*34c0*/  LOP3.LUT R16, R6.reuse, 0x18, RZ, 0xfc, !PT ;  /* 0x0000001806107812 */ /* 0x040fe400078efcff */
[----:B------:R-:W-:Y:S02]  /*34d0*/  LOP3.LUT R28, R6, 0x1a, RZ, 0xfc, !PT ;  /* 0x0000001a061c7812 */ /* 0x000fe400078efcff */
[----:B------:R-:W-:Y:S02]  /*34e0*/  ISETP.GE.AND P1, PT, R16, UR7, PT ;  /* 0x0000000710007c0c */ /* 0x000fe4000bf26270 */
[----:B------:R-:W-:Y:S01]  /*34f0*/  ISETP.GE.AND P2, PT, R28, UR7, PT ;  /* 0x000000071c007c0c */ /* 0x000fe2000bf46270 */
[----:B----4-:R-:W-:Y:S01]  /*3500*/  IMAD.WIDE R6, R7, 0x2, R2 ;  /* 0x0000000207067825 */ /* 0x010fe200078e0202 */
[----:B------:R-:W-:Y:S01]  /*3510*/  PRMT R26, RZ, 0x7610, R26 ;  /* 0x00007610ff1a7816 */ /* 0x000fe2000000001a */
[----:B------:R-:W4:Y:S01]  /*3520*/  LDL.LU R16, [R1+0x878] ;  /* 0x0008780001107983 */ /* 0x000f220000300800 */
[----:B------:R-:W-:-:S02]  /*3530*/  PRMT R25, RZ, 0x7610, R25 ;  /* 0x00007610ff197816 */ /* 0x000fc40000000019 */
[----:B------:R-:W-:Y:S02]  /*3540*/  PRMT R24, RZ, 0x7610, R24 ;  /* 0x00007610ff187816 */ /* 0x000fe40000000018 */
[----:B------:R0:W3:Y:S02]  /*3550*/  @!P4 LDG.E.U16 R26, desc[UR8][R6.64] ;  /* 0x00000008061ac981 */ /* 0x0000e4000c1e1500 */
[----:B0-----:R-:W-:-:S05]  /*3560*/  IMAD.WIDE R6, R23, 0x2, R2 ;  /* 0x0000000217067825 */ /* 0x001fca00078e0202 */
[----:B------:R-:W3:Y:S01]  /*3570*/  @!P2 LDG.E.U16 R24, desc[UR8][R6.64] ;  /* 0x000000080618a981 */ /* 0x000ee2000c1e1500 */
[----:B------:R-:W-:-:S04]  /*3580*/  SGXT.U32 R0, R0, 0x1 ;  /* 0x000000010000781a */ /* 0x000fc80000000000 */
[----:B------:R-:W-:-:S04]  /*3590*/  LOP3.LUT R0, R0, 0x1c, RZ, 0xfc, !PT ;  /* 0x0000001c00007812 */ /* 0x000fc800078efcff */
[----:B------:R-:W-:Y:S02]  /*35a0*/  ISETP.GE.AND P0, PT, R0, UR7, PT ;  /* 0x0000000700007c0c */ /* 0x000fe4000bf06270 */
[----:B------:R-:W0:Y:S02]  /*35b0*/  S2R R0, SR_TID.X ;  /* 0x0000000000007919 */ /* 0x000e240000002100 */
[----:B0-----:R-:W-:-:S04]  /*35c0*/  SHF.R.U32.HI R0, RZ, 0x8, R0 ;  /* 0x00000008ff007819 */ /* 0x001fc80000011600 */
[----:B------:R-:W-:-:S04]  /*35d0*/  SGXT.U32 R0, R0, 0x1 ;  /* 0x000000010000781a */ /* 0x000fc80000000000 */
[----:B------:R-:W-:Y:S02]  /*35e0*/  LOP3.LUT R28, R0, 0x1e, RZ, 0xfc, !PT ;  /* 0x0000001e001c7812 */ /* 0x000fe400078efcff */
[----:B------:R-:W0:Y:S01]  /*35f0*/  S2R R0, SR_TID.X ;  /* 0x0000000000007919 */ /* 0x000e220000002100 */
[----:B--2---:R-:W-:Y:S02]  /*3600*/  IMAD.WIDE R4, R29, 0x2, R2 ;  /* 0x000000021d047825 */ /* 0x004fe400078e0202 */
[----:B------:R-:W1:Y:S03]  /*3610*/  LDC R29, c[0x0][0x3a8] ;  /* 0x0000ea00ff1d7b82 */ /* 0x000e660000000800 */
[----:B------:R2:W4:Y:S01]  /*3620*/  @!P1 LDG.E.U16 R25, desc[UR8][R4.64] ;  /* 0x0000000804199981 */ /* 0x000522000c1e1500 */
[----:B------:R-:W-:Y:S02]  /*3630*/  ISETP.GE.AND P1, PT, R28, UR7, PT ;  /* 0x000000071c007c0c */ /* 0x000fe4000bf26270 */
[----:B0-----:R-:W-:-:S04]  /*3640*/  SHF.R.U32.HI R28, RZ, 0x8, R0 ;  /* 0x00000008ff1c7819 */ /* 0x001fc80000011600 */
[----:B------:R-:W-:-:S04]  /*3650*/  SGXT.U32 R28, R28, 0x1 ;  /* 0x000000011c1c781a */ /* 0x000fc80000000000 */
[----:B------:R-:W-:Y:S01]  /*3660*/  LOP3.LUT R28, R28, 0x1c, RZ, 0xfc, !PT ;  /* 0x0000001c1c1c7812 */ /* 0x000fe200078efcff */
[----:B------:R-:W0:Y:S04]  /*3670*/  S2R R23, SR_TID.X ;  /* 0x0000000000177919 */ /* 0x000e280000002100 */
[----:B-1----:R-:W-:-:S04]  /*3680*/  IMAD R28, R28, R29, RZ ;  /* 0x0000001d1c1c7224 */ /* 0x002fc800078e02ff */
[----:B--2---:R-:W-:Y:S02]  /*3690*/  IMAD.WIDE R4, R28, 0x2, R2 ;  /* 0x000000021c047825 */ /* 0x004fe400078e0202 */
[----:B------:R-:W1:Y:S01]  /*36a0*/  LDC R28, c[0x0][0x3a8] ;  /* 0x0000ea00ff1c7b82 */ /* 0x000e620000000800 */
[----:B------:R-:W-:-:S04]  /*36b0*/  SHF.R.U32.HI R0, RZ, 0x8, R0 ;  /* 0x00000008ff007819 */ /* 0x000fc80000011600 */
[----:B------:R-:W-:Y:S02]  /*36c0*/  SGXT.U32 R0, R0, 0x1 ;  /* 0x000000010000781a */ /* 0x000fe40000000000 */
[----:B------:R-:W-:Y:S02]  /*36d0*/  PRMT R21, RZ, 0x7610, R21 ;  /* 0x00007610ff157816 */ /* 0x000fe40000000015 */
[----:B------:R-:W-:Y:S01]  /*36e0*/  LOP3.LUT R0, R0, 0x1e, RZ, 0xfc, !PT ;  /* 0x0000001e00007812 */ /* 0x000fe200078efcff */
[----:B---3--:R0:W-:Y:S04]  /*36f0*/  STL [R1+0x868], R27 ;  /* 0x0008681b01007387 */ /* 0x0081e80000100800 */
[----:B------:R2:W3:Y:S01]  /*3700*/  @!P0 LDG.E.U16 R21, desc[UR8][R4.64] ;  /* 0x0000000804158981 */ /* 0x0004e2000c1e1500 */
[----:B-1----:R-:W-:Y:S01]  /*3710*/  IMAD R0, R0, R28, RZ ;  /* 0x0000001c00007224 */ /* 0x002fe200078e02ff */
[----:B0-----:R-:W-:-:S03]  /*3720*/  LOP3.LUT R27, R23, 0x1f, RZ, 0xc0, !PT ;  /* 0x0000001f171b7812 */ /* 0x001fc600078ec0ff */
[----:B--2---:R-:W-:Y:S01]  /*3730*/  IMAD.WIDE R4, R0, 0x2, R2 ;  /* 0x0000000200047825 */ /* 0x004fe200078e0202 */
[----:B------:R-:W-:Y:S02]  /*3740*/  LOP3.LUT R0, R23, 0x1f, RZ, 0xc0, !PT ;  /* 0x0000001f17007812 */ /* 0x000fe400078ec0ff */
[----:B------:R-:W0:Y:S03]  /*3750*/  LDC R23, c[0x0][0x3ac] ;  /* 0x0000eb00ff177b82 */ /* 0x000e260000000800 */
[----:B0-----:R-:W-:Y:S01]  /*3760*/  IMAD R23, R0, R23, RZ ;  /* 0x0000001700177224 */ /* 0x001fe200078e02ff */
[----:B----4-:R-:W-:Y:S04]  /*3770*/  STL.64 [R1+0x870], R24 ;  /* 0x0008701801007387 */ /* 0x010fe80000100a00 */
[----:B------:R0:W-:Y:S04]  /*3780*/  STL [R1+0x3fc], R2 ;  /* 0x0003fc0201007387 */ /* 0x0001e80000100800 */
[----:B------:R-:W-:Y:S04]  /*3790*/  STL [R1+0x3f8], R3 ;  /* 0x0003f80301007387 */ /* 0x000fe80000100800 */
[----:B0-----:R-:W2:Y:S04]  /*37a0*/  LDL.LU R2, [R1+0x24] ;  /* 0x0000240001027983 */ /* 0x001ea80000300800 */
[----:B------:R-:W4:Y:S01]  /*37b0*/  LDL.LU R0, [R1+0x28] ;  /* 0x0000280001007983 */ /* 0x000f220000300800 */
[----:B------:R-:W-:-:S06]  /*37c0*/  PRMT R20, RZ, 0x7610, R20 ;  /* 0x00007610ff147816 */ /* 0x000fcc0000000014 */
[----:B------:R0:W3:Y:S01]  /*37d0*/  @!P1 LDG.E.U16 R20, desc[UR8][R4.64] ;  /* 0x0000000804149981 */ /* 0x0000e2000c1e1500 */
[----:B------:R-:W-:Y:S01]  /*37e0*/  ISETP.GE.AND P0, PT, R27, UR7, PT ;  /* 0x000000071b007c0c */ /* 0x000fe2000bf06270 */
[----:B------:R-:W-:Y:S02]  /*37f0*/  IMAD.MOV.U32 R24, RZ, RZ, R13 ;  /* 0x000000ffff187224 */ /* 0x000fe400078e000d */
[----:B------:R-:W-:Y:S01]  /*3800*/  IMAD.MOV.U32 R25, RZ, RZ, R12 ;  /* 0x000000ffff197224 */ /* 0x000fe200078e000c */
[----:B------:R-:W-:Y:S01]  /*3810*/  PRMT R19, RZ, 0x7610, R19 ;  /* 0x00007610ff137816 */ /* 0x000fe20000000013 */
[----:B0-----:R-:W-:Y:S01]  /*3820*/  IMAD.WIDE R4, R23, 0x2, R24 ;  /* 0x0000000217047825 */ /* 0x001fe200078e0218 */
[----:B------:R-:W-:Y:S01]  /*3830*/  BAR.SYNC.DEFER_BLOCKING 0x0 ;  /* 0x0000000000007b1d */ /* 0x000fe20000010000 */
[----:B------:R-:W-:-:S05]  /*3840*/  PRMT R18, RZ, 0x7610, R18 ;  /* 0x00007610ff127816 */ /* 0x000fca0000000012 */
[----:B------:R0:W-:Y:S04]  /*3850*/  STL.64 [R1+0x390], R24 ;  /* 0x0003901801007387 */ /* 0x0001e80000100a00 */
[----:B------:R-:W3:Y:S04]  /*3860*/  LDL.LU R28, [R1+0x2c] ;  /* 0x00002c00011c7983 */ /* 0x000ee80000300800 */
[----:B0-----:R-:W3:Y:S04]  /*3870*/  LDL.LU R25, [R1+0x30] ;  /* 0x0000300001197983 */ /* 0x001ee80000300800 */
[----:B------:R0:W3:Y:S02]  /*3880*/  @!P0 LDG.E.U16 R19, desc[UR8][R4.64] ;  /* 0x0000000804138981 */ /* 0x0000e4000c1e1500 */
[----:B0-----:R-:W-:-:S02]  /*3890*/  IMAD.MOV.U32 R4, RZ, RZ, R15 ;  /* 0x000000ffff047224 */ /* 0x001fc400078e000f */
[----:B------:R-:W-:-:S05]  /*38a0*/  IMAD.MOV.U32 R5, RZ, RZ, R14 ;  /* 0x000000ffff057224 */ /* 0x000fca00078e000e */
[----:B------:R0:W-:Y:S04]  /*38b0*/  STL.64 [R1+0x388], R4 ;  /* 0x0003880401007387 */ /* 0x0001e80000100a00 */
[----:B------:R-:W3:Y:S04]  /*38c0*/  LDL.LU R24, [R1+0x34] ;  /* 0x0000340001187983 */ /* 0x000ee80000300800 */
[----:B------:R-:W3:Y:S01]  /*38d0*/  LDL.LU R3, [R1+0x38] ;  /* 0x0000380001037983 */ /* 0x000ee20000300800 */
[----:B0-----:R-:W-:-:S05]  /*38e0*/  IMAD.WIDE R4, R23, 0x2, R4 ;  /* 0x0000000217047825 */ /* 0x001fca00078e0204 */
[----:B------:R0:W3:Y:S02]  /*38f0*/  @!P0 LDG.E.U16 R18, desc[UR8][R4.64] ;  /* 0x0000000804128981 */ /* 0x0000e4000c1e1500 */
[--C-:B0-----:R-:W-:Y:S02]  /*3900*/  IMAD.MOV.U32 R4, RZ, RZ, R17.reuse ;  /* 0x000000ffff047224 */ /* 0x101fe400078e0011 */
[----:B------:R-:W-:Y:S01]  /*3910*/  IMAD.MOV.U32 R5, RZ, RZ, R16 ;  /* 0x000000ffff057224 */ /* 0x000fe200078e0010 */
[----:B------:R-:W-:-:S04]  /*3920*/  PRMT R17, RZ, 0x7610, R17 ;  /* 0x00007610ff117816 */ /* 0x000fc80000000011 */
[----:B------:R0:W-:Y:S02]  /*3930*/  STL.64 [R1+0x380], R4 ;  /* 0x0003800401007387 */ /* 0x0001e40000100a00 */
[----:B0-----:R-:W-:-:S05]  /*3940*/  IMAD.WIDE R4, R23, 0x2, R4 ;  /* 0x0000000217047825 */ /* 0x001fca00078e0204 */
[----:B------:R2:W3:Y:S02]  /*3950*/  @!P0 LDG.E.U16 R17, desc[UR8][R4.64] ;  /* 0x0000000804118981 */ /* 0x0004e4000c1e1500 */
[----:B--2---:R-:W-:Y:S02]  /*3960*/  IMAD.MOV.U32 R5, RZ, RZ, R2 ;  /* 0x000000ffff057224 */ /* 0x004fe400078e0002 */
[----:B------:R-:W2:Y:S01]  /*3970*/  LDL.LU R2, [R1+0x3c] ;  /* 0x00003c0001027983 */ /* 0x000ea20000300800 */
[----:B----4-:R-:W-:-:S03]  /*3980*/  IMAD.MOV.U32 R4, RZ, RZ, R0 ;  /* 0x000000ffff047224 */ /* 0x010fc600078e0000 */
[----:B------:R-:W4:Y:S01]  /*3990*/  LDL.LU R0, [R1+0x40] ;  /* 0x0000400001007983 */ /* 0x000f220000300800 */
[----:B------:R-:W-:-:S03]  /*39a0*/  PRMT R16, RZ, 0x7610, R16 ;  /* 0x00007610ff107816 */ /* 0x000fc60000000010 */
[----:B------:R0:W-:Y:S01]  /*39b0*/  STL.64 [R1+0x378], R4 ;  /* 0x0003780401007387 */ /* 0x0001e20000100a00 */
[----:B------:R-:W-:-:S03]  /*39c0*/  PRMT R15, RZ, 0x7610, R15 ;  /* 0x00007610ff0f7816 */ /* 0x000fc6000000000f */
[----:B------:R-:W4:Y:S01]  /*39d0*/  LDL.LU R29, [R1+0x48] ;  /* 0x00004800011d7983 */ /* 0x000f220000300800 */
[----:B0-----:R-:W-:-:S05]  /*39e0*/  IMAD.WIDE R4, R23, 0x2, R4 ;  /* 0x0000000217047825 */ /* 0x001fca00078e0204 */
[----:B------:R3:W4:Y:S02]  /*39f0*/  @!P0 LDG.E.U16 R16, desc[UR8][R4.64] ;  /* 0x0000000804108981 */ /* 0x000724000c1e1500 */
[----:B---3--:R-:W-:Y:S02]  /*3a00*/  IMAD.MOV.U32 R5, RZ, RZ, R28 ;  /* 0x000000ffff057224 */ /* 0x008fe400078e001c */
[----:B------:R-:W-:-:S05]  /*3a10*/  IMAD.MOV.U32 R4, RZ, RZ, R25 ;  /* 0x000000ffff047224 */ /* 0x000fca00078e0019 */
[----:B------:R0:W-:Y:S01]  /*3a20*/  STL.64 [R1+0x370], R4 ;  /* 0x0003700401007387 */ /* 0x0001e20000100a00 */
[----:B------:R-:W-:-:S03]  /*3a30*/  PRMT R14, RZ, 0x7610, R14 ;  /* 0x00007610ff0e7816 */ /* 0x000fc6000000000e */
[----:B------:R-:W3:Y:S04]  /*3a40*/  LDL.LU R28, [R1+0x4c] ;  /* 0x00004c00011c7983 */ /* 0x000ee80000300800 */
[----:B------:R-:W3:Y:S01]  /*3a50*/  LDL.LU R25, [R1+0x50] ;  /* 0x0000500001197983 */ /* 0x000ee20000300800 */
[----:B0-----:R-:W-:-:S05]  /*3a60*/  IMAD.WIDE R4, R23, 0x2, R4 ;  /* 0x0000000217047825 */ /* 0x001fca00078e0204 */
[----:B------:R0:W3:Y:S02]  /*3a70*/  @!P0 LDG.E.U16 R15, desc[UR8][R4.64] ;  /* 0x00000008040f8981 */ /* 0x0000e4000c1e1500 */
[----:B0-----:R-:W-:Y:S02]  /*3a80*/  IMAD.MOV.U32 R4, RZ, RZ, R3 ;  /* 0x000000ffff047224 */ /* 0x001fe400078e0003 */
[----:B------:R-:W-:-:S05]  /*3a90*/  IMAD.MOV.U32 R5, RZ, RZ, R24 ;  /* 0x000000ffff057224 */ /* 0x000fca00078e0018 */
[----:B------:R0:W-:Y:S04]  /*3aa0*/  STL.64 [R1+0x368], R4 ;  /* 0x0003680401007387 */ /* 0x0001e80000100a00 */
[----:B------:R-:W3:Y:S01]  /*3ab0*/  LDL.LU R24, [R1+0x54] ;  /* 0x0000540001187983 */ /* 0x000ee20000300800 */
[----:B------:R-:W-:-:S03]  /*3ac0*/  PRMT R13, RZ, 0x7610, R13 ;  /* 0x00007610ff0d7816 */ /* 0x000fc6000000000d */
[----:B------:R-:W3:Y:S01]  /*3ad0*/  LDL.LU R3, [R1+0x58] ;  /* 0x0000580001037983 */ /* 0x000ee20000300800 */
[----:B0-----:R-:W-:-:S05]  /*3ae0*/  IMAD.WIDE R4, R23, 0x2, R4 ;  /* 0x0000000217047825 */ /* 0x001fca00078e0204 */
[----:B------:R2:W3:Y:S02]  /*3af0*/  @!P0 LDG.E.U16 R14, desc[UR8][R4.64] ;  /* 0x00000008040e8981 */ /* 0x0004e4000c1e1500 */
[----:B--2---:R-:W-:Y:S02]  /*3b00*/  IMAD.MOV.U32 R5, RZ, RZ, R2 ;  /* 0x000000ffff057224 */ /* 0x004fe400078e0002 */
[----:B------:R-:W2:Y:S01]  /*3b10*/  LDL.LU R2, [R1+0x5c] ;  /* 0x00005c0001027983 */ /* 0x000ea20000300800 */
[----:B----4-:R-:W-:-:S03]  /*3b20*/  IMAD.MOV.U32 R4, RZ, RZ, R0 ;  /* 0x000000ffff047224 */ /* 0x010fc600078e0000 */
[----:B------:R-:W4:Y:S04]  /*3b30*/  LDL.LU R0, [R1+0x250] ;  /* 0x0002500001007983 */ /* 0x000f280000300800 */
[----:B------:R0:W-:Y:S02]  /*3b40*/  STL.64 [R1+0x360], R4 ;  /* 0x0003600401007387 */ /* 0x0001e40000100a00 */
[----:B0-----:R-:W-:-:S05]  /*3b50*/  IMAD.WIDE R4, R23, 0x2, R4 ;  /* 0x0000000217047825 */ /* 0x001fca00078e0204 */
[----:B------:R0:W2:Y:S04]  /*3b60*/  @!P0 LDG.E.U16 R13, desc[UR8][R4.64] ;  /* 0x00000008040d8981 */ /* 0x0000a8000c1e1500 */
[----:B------:R-:W2:Y:S01]  /*3b70*/  LDL.LU R5, [R1+0x44] ;  /* 0x0000440001057983 */ /* 0x000ea20000300800 */
[----:B0-----:R-:W-:Y:S01]  /*3b80*/  IMAD.MOV.U32 R4, RZ, RZ, R29 ;  /* 0x000000ffff047224 */ /* 0x001fe200078e001d */
[----:B------:R-:W-:Y:S02]  /*3b90*/  PRMT R12, RZ, 0x7610, R12 ;  /* 0x00007610ff0c7816 */ /* 0x000fe4000000000c */
[----:B------:R-:W-:Y:S02]  /*3ba0*/  PRMT R11, RZ, 0x7610, R11 ;  /* 0x00007610ff0b7816 */ /* 0x000fe4000000000b */
[----:B--2---:R0:W-:Y:S04]  /*3bb0*/  STL.64 [R1+0x358], R4 ;  /* 0x0003580401007387 */ /* 0x0041e80000100a00 */
[----:B------:R-:W2:Y:S01]  /*3bc0*/  LDL.LU R29, [R1+0x254] ;  /* 0x00025400011d7983 */ /* 0x000ea20000300800 */
[----:B0-----:R-:W-:-:S05]  /*3bd0*/  IMAD.WIDE R4, R23, 0x2, R4 ;  /* 0x0000000217047825 */ /* 0x001fca00078e0204 */
[----:B------:R3:W2:Y:S02]  /*3be0*/  @!P0 LDG.E.U16 R12, desc[UR8][R4.64] ;  /* 0x00000008040c8981 */ /* 0x0006a4000c1e1500 */
[----:B---3--:R-:W-:Y:S02]  /*3bf0*/  IMAD.MOV.U32 R5, RZ, RZ, R28 ;  /* 0x000000ffff057224 */ /* 0x008fe400078e001c */
[----:B------:R-:W2:Y:S01]  /*3c00*/  LDL.LU R28, [R1+0x258] ;  /* 0x00025800011c7983 */ /* 0x000ea20000300800 */
[----:B------:R-:W-:Y:S02]  /*3c10*/  IMAD.MOV.U32 R4, RZ, RZ, R25 ;  /* 0x000000ffff047224 */ /* 0x000fe400078e0019 */
[----:B------:R-:W-:-:S03]  /*3c20*/  IMAD.MOV.U32 R25, RZ, RZ, R24 ;  /* 0x000000ffff197224 */ /* 0x000fc600078e0018 */
[----:B------:R0:W-:Y:S01]  /*3c30*/  STL.64 [R1+0x350], R4 ;  /* 0x0003500401007387 */ /* 0x0001e20000100a00 */
[----:B------:R-:W-:Y:S01]  /*3c40*/  IMAD.MOV.U32 R24, RZ, RZ, R3 ;  /* 0x000000ffff187224 */ /* 0x000fe200078e0003 */
[----:B------:R-:W-:Y:S01]  /*3c50*/  PRMT R10, RZ, 0x7610, R10 ;  /* 0x00007610ff0a7816 */ /* 0x000fe2000000000a */
[----:B------:R-:W-:Y:S02]  /*3c60*/  IMAD.MOV.U32 R3, RZ, RZ, R2 ;  /* 0x000000ffff037224 */ /* 0x000fe400078e0002 */
[----:B0-----:R-:W-:-:S05]  /*3c70*/  IMAD.WIDE R4, R23, 0x2, R4 ;  /* 0x0000000217047825 */ /* 0x001fca00078e0204 */
[----:B------:R0:W3:Y:S01]  /*3c80*/  @!P0 LDG.E.U16 R11, desc[UR8][R4.64] ;  /* 0x00000008040b8981 */ /* 0x0000e2000c1e1500 */
[----:B----4-:R-:W-:Y:S01]  /*3c90*/  IMAD.MOV.U32 R2, RZ, RZ, R0 ;  /* 0x000000ffff027224 */ /* 0x010fe200078e0000 */
[----:B------:R-:W-:Y:S01]  /*3ca0*/  PRMT R9, RZ, 0x7610, R9 ;  /* 0x00007610ff097816 */ /* 0x000fe20000000009 */
[----:B0-----:R-:W-:Y:S01]  /*3cb0*/  IMAD.WIDE R4, R23, 0x2, R24 ;  /* 0x0000000217047825 */ /* 0x001fe200078e0218 */
[----:B------:R0:W-:Y:S04]  /*3cc0*/  STL.64 [R1+0x348], R24 ;  /* 0x0003481801007387 */ /* 0x0001e80000100a00 */
[----:B------:R1:W4:Y:S01]  /*3cd0*/  @!P0 LDG.E.U16 R10, desc[UR8][R4.64] ;  /* 0x00000008040a8981 */ /* 0x000322000c1e1500 */
[----:B------:R-:W-:-:S03]  /*3ce0*/  PRMT R8, RZ, 0x7610, R8 ;  /* 0x00007610ff087816 */ /* 0x000fc60000000008 */
[----:B------:R1:W-:Y:S04]  /*3cf0*/  STL.64 [R1+0x340], R2 ;  /* 0x0003400201007387 */ /* 0x0003e80000100a00 */
[----:B0-----:R-:W3:Y:S01]  /*3d00*/  LDL.LU R25, [R1+0x27c] ;  /* 0x00027c0001197983 */ /* 0x001ee20000300800 */
[----:B-1----:R-:W-:-:S03]  /*3d10*/  IMAD.WIDE R4, R23, 0x2, R2 ;  /* 0x0000000217047825 */ /* 0x002fc600078e0202 */
[----:B------:R-:W3:Y:S04]  /*3d20*/  LDL.LU R24, [R1+0x280] ;  /* 0x0002800001187983 */ /* 0x000ee80000300800 */
[----:B------:R2:W3:Y:S04]  /*3d30*/  @!P0 LDG.E.U16 R9, desc[UR8][R4.64] ;  /* 0x0000000804098981 */ /* 0x0004e8000c1e1500 */
[----:B------:R-:W3:Y:S04]  /*3d40*/  LDL R2, [R1+0x314] ;  /* 0x0003140001027983 */ /* 0x000ee80000100800 */
[----:B------:R-:W3:Y:S04]  /*3d50*/  LDL.LU R0, [R1+0x20] ;  /* 0x0000200001007983 */ /* 0x000ee80000300800 */
[----:B------:R-:W3:Y:S01]  /*3d60*/  LDL.LU R3, [R1+0x14] ;  /* 0x0000140001037983 */ /* 0x000ee20000300800 */
[----:B--2---:R-:W-:-:S03]  /*3d70*/  IMAD.WIDE R4, R23, 0x2, R28 ;  /* 0x0000000217047825 */ /* 0x004fc600078e021c */
[----:B------:R0:W-:Y:S04]  /*3d80*/  STL.64 [R1+0x338], R28 ;  /* 0x0003381c01007387 */ /* 0x0001e80000100a00 */
[----:B------:R1:W2:Y:S04]  /*3d90*/  @!P0 LDG.E.U16 R8, desc[UR8][R4.64] ;  /* 0x0000000804088981 */ /* 0x0002a8000c1e1500 */
[----:B0-----:R-:W2:Y:S04]  /*3da0*/  LDL.LU R29, [R1+0x284] ;  /* 0x00028400011d7983 */ /* 0x001ea80000300800 */
[----:B------:R-:W2:Y:S04]  /*3db0*/  LDL.LU R28, [R1+0x288] ;  /* 0x00028800011c7983 */ /* 0x000ea80000300800 */
[----:B------:R-:W1:Y:S04]  /*3dc0*/  LDL.LU R4, [R1+0x25c] ;  /* 0x00025c0001047983 */ /* 0x000e680000300800 */
[----:B------:R-:W1:Y:S01]  /*3dd0*/  LDL.LU R5, [R1+0x270] ;  /* 0x0002700001057983 */ /* 0x000e620000300800 */
[----:B------:R-:W-:-:S02]  /*3de0*/  PRMT R7, RZ, 0x7610, R7 ;  /* 0x00007610ff077816 */ /* 0x000fc40000000007 */
[----:B-1----:R-:W-:-:S04]  /*3df0*/  LOP3.LUT R5, R5, R4, RZ, 0x3c, !PT ;  /* 0x0000000405057212 */ /* 0x002fc800078e3cff */
[----:B------:R-:W-:-:S04]  /*3e00*/  LOP3.LUT R4, R5, R4, RZ, 0x3c, !PT ;  /* 0x0000000405047212 */ /* 0x000fc800078e3cff */
[----:B------:R-:W-:-:S05]  /*3e10*/  LOP3.LUT R5, R5, R4, RZ, 0x3c, !PT ;  /* 0x0000000405057212 */ /* 0x000fca00078e3cff */
[----:B------:R0:W-:Y:S02]  /*3e20*/  STL.64 [R1+0x330], R4 ;  /* 0x0003300401007387 */ /* 0x0001e40000100a00 */
[----:B0-----:R-:W-:-:S05]  /*3e30*/  IMAD.WIDE R4, R23, 0x2, R4 ;  /* 0x0000000217047825 */ /* 0x001fca00078e0204 */
[----:B------:R0:W2:Y:S04]  /*3e40*/  @!P0 LDG.E.U16 R7, desc[UR8][R4.64] ;  /* 0x0000000804078981 */ /* 0x0000a8000c1e1500 */
[----:B------:R-:W0:Y:S04]  /*3e50*/  LDL.LU R4, [R1+0x274] ;  /* 0x0002740001047983 */ /* 0x000e280000300800 */
[----:B------:R-:W0:Y:S01]  /*3e60*/  LDL.LU R5, [R1+0x278] ;  /* 0x0002780001057983 */ /* 0x000e220000300800 */
[----:B------:R-:W-:-:S03]  /*3e70*/  PRMT R6, RZ, 0x7610, R6 ;  /* 0x00007610ff067816 */ /* 0x000fc60000000006 */
[----:B---3--:R-:W-:Y:S01]  /*3e80*/  STS.U16 [R2+UR5], R22 ;  /* 0x0000001602007988 */ /* 0x008fe20008000405 */
[----:B0-----:R-:W-:-:S04]  /*3e90*/  LOP3.LUT R5, R5, R4, RZ, 0x3c, !PT ;  /* 0x0000000405057212 */ /* 0x001fc800078e3cff */
[----:B------:R-:W-:-:S04]  /*3ea0*/  LOP3.LUT R4, R5, R4, RZ, 0x3c, !PT ;  /* 0x0000000405047212 */ /* 0x000fc800078e3cff */
[----:B------:R-:W-:-:S05]  /*3eb0*/  LOP3.LUT R5, R5, R4, RZ, 0x3c, !PT ;  /* 0x0000000405057212 */ /* 0x000fca00078e3cff */
[----:B------:R0:W-:Y:S02]  /*3ec0*/  STL.64 [R1+0x328], R4 ;  /* 0x0003280401007387 */ /* 0x0001e40000100a00 */
[----:B0-----:R-:W-:-:S05]  /*3ed0*/  IMAD.WIDE R4, R23, 0x2, R4 ;  /* 0x0000000217047825 */ /* 0x001fca00078e0204 */
[----:B------:R0:W3:Y:S01]  /*3ee0*/  @!P0 LDG.E.U16 R6, desc[UR8][R4.64] ;  /* 0x0000000804068981 */ /* 0x0000e2000c1e1500 */
[----:B------:R-:W-:-:S03]  /*3ef0*/  IMAD.WIDE R22, R23, 0x2, R24 ;  /* 0x0000000217167825 */ /* 0x000fc600078e0218 */
[----:B------:R1:W-:Y:S01]  /*3f00*/  STL.64 [R1+0x320], R24 ;  /* 0x0003201801007387 */ /* 0x0003e20000100a00 */
[----:B0-----:R-:W-:-:S03]  /*3f10*/  PRMT R5, RZ, 0x7610, R5 ;  /* 0x00007610ff057816 */ /* 0x001fc60000000005 */
[----:B-1----:R-:W3:Y:S04]  /*3f20*/  LDL.LU.64 R24, [R1+0x870] ;  /* 0x0008700001187983 */ /* 0x002ee80000300a00 */
[----:B------:R0:W3:Y:S04]  /*3f30*/  @!P0 LDG.E.U16 R5, desc[UR8][R22.64] ;  /* 0x0000000816058981 */ /* 0x0000e8000c1e1500 */
[----:B------:R-:W3:Y:S01]  /*3f40*/  LDL.LU R22, [R1+0x10] ;  /* 0x0000100001167983 */ /* 0x000ee20000300800 */
[----:B0-----:R-:W0:Y:S02]  /*3f50*/  LDC R23, c[0x0][0x3ac] ;  /* 0x0000eb00ff177b82 */ /* 0x001e240000000800 */
[----:B0-----:R-:W-:-:S02]  /*3f60*/  IMAD R23, R27, R23, RZ ;  /* 0x000000171b177224 */ /* 0x001fc400078e02ff */
[----:B------:R-:W4:Y:S04]  /*3f70*/  LDL.LU R27, [R1+0x868] ;  /* 0x00086800011b7983 */ /* 0x000f280000300800 */
[----:B--2---:R-:W-:Y:S04]  /*3f80*/  STL.64 [R1+0x318], R28 ;  /* 0x0003181c01007387 */ /* 0x004fe80000100a00 */
[----:B---3--:R0:W-:Y:S02]  /*3f90*/  STS.U16 [R2+UR5+0x1000], R22 ;  /* 0x0010001602007988 */ /* 0x0081e40008000405 */
[----:B0-----:R-:W-:-:S02]  /*3fa0*/  IMAD.WIDE R22, R23, 0x2, R28 ;  /* 0x0000000217167825 */ /* 0x001fc400078e021c */
[----:B------:R-:W2:Y:S01]  /*3fb0*/  LDL.LU.64 R28, [R1+0x860] ;  /* 0x00086000011c7983 */ /* 0x000ea20000300a00 */
[----:B------:R-:W-:-:S06]  /*3fc0*/  PRMT R4, RZ, 0x7610, R4 ;  /* 0x00007610ff047816 */ /* 0x000fcc0000000004 */
[----:B------:R-:W3:Y:S04]  /*3fd0*/  @!P0 LDG.E.U16 R4, desc[UR8][R22.64] ;  /* 0x0000000816048981 */ /* 0x000ee8000c1e1500 */
[----:B------:R-:W3:Y:S04]  /*3fe0*/  LDL.LU R22, [R1+0xc] ;  /* 0x00000c0001167983 */ /* 0x000ee80000300800 */
[----:B------:R-:W3:Y:S04]  /*3ff0*/  LDL R23, [R1+0x3a4] ;  /* 0x0003a40001177983 */ /* 0x000ee80000100800 */
[----:B--2---:R0:W-:Y:S04]  /*4000*/  STS.U16 [R2+UR5+0x2000], R28 ;  /* 0x0020001c02007988 */ /* 0x0041e80008000405 */
[----:B------:R1:W-:Y:S04]  /*4010*/  STS.U16 [R2+UR5+0x3000], R25 ;  /* 0x0030001902007988 */ /* 0x0003e80008000405 */
[----:B0-----:R-:W2:Y:S04]  /*4020*/  LDL.LU R28, [R1+0x85c] ;  /* 0x00085c00011c7983 */ /* 0x001ea80000300800 */
[----:B-1----:R-:W2:Y:S04]  /*4030*/  LDL R25, [R1+0x3a8] ;  /* 0x0003a80001197983 */ /* 0x002ea80000100800 */
[----:B--2---:R0:W-:Y:S04]  /*4040*/  STS.U16 [R25+UR5+0x400], R0 ;  /* 0x0004000019007988 */ /* 0x0041e80008000405 */
[----:B0-----:R-:W3:Y:S04]  /*4050*/  LDL.LU R0, [R1+0x858] ;  /* 0x0008580001007983 */ /* 0x001ee80000300800 */
[----:B------:R-:W-:Y:S04]  /*4060*/  STS.U16 [R25+UR5+0x1400], R3 ;  /* 0x0014000319007988 */ /* 0x000fe80008000405 */
[----:B------:R0:W-:Y:S04]  /*4070*/  STS.U16 [R25+UR5+0x2400], R29 ;  /* 0x0024001d19007988 */ /* 0x0001e80008000405 */
[----:B------:R-:W-:Y:S04]  /*4080*/  STS.U16 [R25+UR5+0x3400], R24 ;  /* 0x0034001819007988 */ /* 0x000fe80008000405 */
[----:B0-----:R-:W2:Y:S01]  /*4090*/  LDL.LU R29, [R1+0x854] ;  /* 0x00085400011d7983 */ /* 0x001ea20000300800 */
[----:B------:R-:W0:Y:S03]  /*40a0*/  S2R R2, SR_TID.X ;  /* 0x0000000000027919 */ /* 0x000e260000002100 */
[----:B---3--:R1:W-:Y:S04]  /*40b0*/  STS.U16 [R23+UR5+0x800], R0 ;  /* 0x0008000017007988 */ /* 0x0083e80008000405 */
[----:B-1----:R-:W3:Y:S01]  /*40c0*/  LDL.LU R0, [R1+0x850] ;  /* 0x0008500001007983 */ /* 0x002ee20000300800 */
[----:B0-----:R-:W-:-:S02]  /*40d0*/  LOP3.LUT R3, R2, 0xff, RZ, 0xc0, !PT ;  /* 0x000000ff02037812 */ /* 0x001fc400078ec0ff */
[----:B------:R-:W-:-:S03]  /*40e0*/  LOP3.LUT P1, RZ, R2, 0x100, RZ, 0xc0, !PT ;  /* 0x0000010002ff7812 */ /* 0x000fc6000782c0ff */
[----:B------:R-:W-:Y:S01]  /*40f0*/  IMAD.SHL.U32 R3, R3, 0x2, RZ ;  /* 0x0000000203037824 */ /* 0x000fe200078e00ff */
[----:B------:R-:W-:-:S04]  /*4100*/  SEL R2, RZ, 0x210, !P1 ;  /* 0x00000210ff027807 */ /* 0x000fc80004800000 */
[----:B------:R-:W-:Y:S01]  /*4110*/  LOP3.LUT R2, R2, R3, RZ, 0x3c, !PT ;  /* 0x0000000302027212 */ /* 0x000fe200078e3cff */
[----:B------:R-:W-:Y:S03]  /*4120*/  STS.U16 [R23+UR5+0x1800], R22 ;  /* 0x0018001617007988 */ /* 0x000fe60008000405 */
[----:B------:R-:W-:Y:S01]  /*4130*/  LOP3.LUT R2, R2, 0x60, RZ, 0x3c, !PT ;  /* 0x0000006002027812 */ /* 0x000fe200078e3cff */
[----:B----4-:R-:W-:Y:S04]  /*4140*/  STS.U16 [R23+UR5+0x2800], R27 ;  /* 0x0028001b17007988 */ /* 0x010fe80008000405 */
[----:B------:R-:W-:Y:S04]  /*4150*/  STS.U16 [R23+UR5+0x3800], R21 ;  /* 0x0038001517007988 */ /* 0x000fe80008000405 */
[----:B--2---:R0:W-:Y:S04]  /*4160*/  STS.U16 [R2+UR5+0xc00], R29 ;  /* 0x000c001d02007988 */ /* 0x0041e80008000405 */
[----:B------:R1:W-:Y:S04]  /*4170*/  STS.U16 [R2+UR5+0x1c00], R28 ;  /* 0x001c001c02007988 */ /* 0x0003e80008000405 */
[----:B------:R-:W-:Y:S04]  /*4180*/  STS.U16 [R2+UR5+0x2c00], R26 ;  /* 0x002c001a02007988 */ /* 0x000fe80008000405 */
[----:B0-----:R-:W2:Y:S04]  /*4190*/  LDL.LU R29, [R1+0x84c] ;  /* 0x00084c00011d7983 */ /* 0x001ea80000300800 */
[----:B------:R-:W-:Y:S04]  /*41a0*/  STS.U16 [R2+UR5+0x3c00], R20 ;  /* 0x003c001402007988 */ /* 0x000fe80008000405 */
[----:B-1----:R-:W4:Y:S04]  /*41b0*/  LDL.LU R28, [R1+0x848] ;  /* 0x00084800011c7983 */ /* 0x002f280000300800 */
[----:B---3--:R-:W-:Y:S04]  /*41c0*/  STS.U16 [R0+UR5+0x7800], R5 ;  /* 0x0078000500007988 */ /* 0x008fe80008000405 */
[----:B------:R0:W-:Y:S04]  /*41d0*/  STS.U16 [R0+UR5+0x7c00], R4 ;  /* 0x007c000400007988 */ /* 0x0001e80008000405 */
[----:B------:R-:W-:Y:S04]  /*41e0*/  STS.U16 [R0+UR5+0x7000], R7 ;  /* 0x0070000700007988 */ /* 0x000fe80008000405 */
[----:B------:R1:W-:Y:S04]  /*41f0*/  STS.U16 [R0+UR5+0x7400], R6 ;  /* 0x0074000600007988 */ /* 0x0003e80008000405 */
[----:B0-----:R-:W3:Y:S04]  /*4200*/  LDL.LU.64 R4, [R1+0xf0] ;  /* 0x0000f00001047983 */ /* 0x001ee80000300a00 */
[----:B-1----:R-:W3:Y:S04]  /*4210*/  LDL.LU.64 R6, [R1+0xf8] ;  /* 0x0000f80001067983 */ /* 0x002ee80000300a00 */
[----:B------:R-:W-:Y:S04]  /*4220*/  STS.U16 [R0+UR5+0x4000], R19 ;  /* 0x0040001300007988 */ /* 0x000fe80008000405 */
        /* <DEDUP_REMOVED lines=10> */
[----:B------:R-:W-:Y:S01]  /*42d0*/  STS.U16 [R0+UR5+0x6c00], R8 ;  /* 0x006c000800007988 */ /* 0x000fe20008000405 */
[----:B------:R-:W-:Y:S06]  /*42e0*/  BAR.SYNC.DEFER_BLOCKING 0x0 ;  /* 0x0000000000007b1d */ /* 0x000fec0000010000 */
[----:B--2---:R-:W-:Y:S04]  /*42f0*/  LDSM.16.MT88.4 R24, [R29+0x80] ;  /* 0x000080001d18783b */ /* 0x004fe80000004200 */
[----:B------:R-:W-:Y:S04]  /*4300*/  LDSM.16.MT88.4 R20, [R29+0x180] ;  /* 0x000180001d14783b */ /* 0x000fe80000004200 */
[----:B----4-:R-:W0:Y:S04]  /*4310*/  LDSM.16.M88.4 R8, [R28+0x4800] ;  /* 0x004800001c08783b */ /* 0x010e280000000200 */
[----:B------:R-:W-:Y:S04]  /*4320*/  LDSM.16.MT88.4 R12, [R29] ;  /* 0x000000001d0c783b */ /* 0x000fe80000004200 */
[----:B------:R-:W-:Y:S04]  /*4330*/  LDSM.16.MT88.4 R16, [R29+0x100] ;  /* 0x000100001d10783b */ /* 0x000fe80000004200 */
[----:B---3--:R-:W-:Y:S04]  /*4340*/  STL.64 [R1+0x818], R6 ;  /* 0x0008180601007387 */ /* 0x008fe80000100a00 */
[----:B------:R1:W-:Y:S04]  /*4350*/  STL.64 [R1+0x810], R4 ;  /* 0x0008100401007387 */ /* 0x0003e80000100a00 */
[----:B-1----:R-:W2:Y:S04]  /*4360*/  LDL.LU.64 R4, [R1+0x120] ;  /* 0x0001200001047983 */ /* 0x002ea80000300a00 */
[----:B------:R-:W3:Y:S01]  /*4370*/  LDL.LU.64 R6, [R1+0x128] ;  /* 0x0001280001067983 */ /* 0x000ee20000300a00 */
[----:B0-----:R-:W-:-:S03]  /*4380*/  IMAD.MOV.U32 R2, RZ, RZ, R8 ;  /* 0x000000ffff027224 */ /* 0x001fc600078e0008 */
[----:B---3--:R-:W-:Y:S04]  /*4390*/  STL.64 [R1+0x830], R6 ;  /* 0x0008300601007387 */ /* 0x008fe80000100a00 */
[----:B--2---:R-:W-:Y:S04]  /*43a0*/  STL.64 [R1+0x828], R4 ;  /* 0x0008280401007387 */ /* 0x004fe80000100a00 */
[----:B------:R-:W-:Y:S04]  /*43b0*/  STL [R1+0x400], R0 ;  /* 0x0004000001007387 */ /* 0x000fe80000100800 */
[----:B------:R-:W-:Y:S04]  /*43c0*/  STL.64 [R1+0x840], R26 ;  /* 0x0008401a01007387 */ /* 0x000fe80000100a00 */
[----:B------:R0:W-:Y:S04]  /*43d0*/  STL.64 [R1+0x838], R24 ;  /* 0x0008381801007387 */ /* 0x0001e80000100a00 */
[----:B------:R-:W1:Y:S04]  /*43e0*/  LDSM.16.M88.4 R4, [R28+0x4000] ;  /* 0x004000001c04783b */ /* 0x000e680000000200 */
[----:B0-----:R-:W2:Y:S04]  /*43f0*/  LDL.LU.64 R24, [R1+0x260] ;  /* 0x0002600001187983 */ /* 0x001ea80000300a00 */
[----:B------:R-:W2:Y:S01]  /*4400*/  LDL.LU.64 R26, [R1+0x268] ;  /* 0x00026800011a7983 */ /* 0x000ea20000300a00 */
[----:B------:R-:W-:-:S03]  /*4410*/  IMAD.MOV.U32 R0, RZ, RZ, R9 ;  /* 0x000000ffff007224 */ /* 0x000fc600078e0009 */
[----:B-1----:R-:W-:Y:S04]  /*4420*/  STL.64 [R1+0x58], R6 ;  /* 0x0000580601007387 */ /* 0x002fe80000100a00 */
[----:B------:R0:W-:Y:S04]  /*4430*/  STL [R1+0x824], R22 ;  /* 0x0008241601007387 */ /* 0x0001e80000100800 */
[----:B------:R1:W-:Y:S04]  /*4440*/  STL [R1+0x820], R23 ;  /* 0x0008201701007387 */ /* 0x0003e80000100800 */
[----:B------:R-:W-:Y:S04]  /*4450*/  STL [R1+0x808], R29 ;  /* 0x0008081d01007387 */ /* 0x000fe80000100800 */
[----:B------:R-:W-:Y:S04]  /*4460*/  STL.64 [R1+0x48], R10 ;  /* 0x0000480a01007387 */ /* 0x000fe80000100a00 */
[----:B------:R-:W3:Y:S01]  /*4470*/  LDSM.16.M88.4 R8, [R28+0x5000] ;  /* 0x005000001c08783b */ /* 0x000ee20000000200 */
[----:B0-----:R-:W-:-:S02]  /*4480*/  IMAD.MOV.U32 R22, RZ, RZ, R4 ;  /* 0x000000ffff167224 */ /* 0x001fc400078e0004 */
[----:B-1----:R-:W-:Y:S01]  /*4490*/  IMAD.MOV.U32 R23, RZ, RZ, R5 ;  /* 0x000000ffff177224 */ /* 0x002fe200078e0005 */
[----:B---3--:R-:W-:Y:S01]  /*44a0*/  STL.64 [R1+0x38], R10 ;  /* 0x0000380a01007387 */ /* 0x008fe20000100a00 */
[----:B--2---:R-:W-:-:S15]  /*44b0*/  HMMA.16816.F32.BF16 R24, R12, R4, R24 ;  /* 0x000000040c18723c */ /* 0x004fde0000041818 */
[----:B------:R-:W-:-:S04]  /*44c0*/  NOP ;  /* 0x0000000000007918 */ /* 0x000fc80000000000 */
[----:B------:R-:W-:Y:S04]  /*44d0*/  STL.64 [R1+0x260], R24 ;  /* 0x0002601801007387 */ /* 0x000fe80000100a00 */
[----:B------:R0:W-:Y:S04]  /*44e0*/  STL.64 [R1+0x268], R26 ;  /* 0x0002681a01007387 */ /* 0x0001e80000100a00 */
[----:B0-----:R-:W2:Y:S04]  /*44f0*/  LDL.LU.64 R26, [R1+0x840] ;  /* 0x00084000011a7983 */ /* 0x001ea80000300a00 */
[----:B------:R-:W2:Y:S04]  /*4500*/  LDL.LU.64 R24, [R1+0x838] ;  /* 0x0008380001187983 */ /* 0x000ea80000300a00 */
[----:B------:R-:W2:Y:S04]  /*4510*/  LDL.LU.64 R6, [R1+0x830] ;  /* 0x0008300001067983 */ /* 0x000ea80000300a00 */
[----:B------:R-:W2:Y:S04]  /*4520*/  LDL.LU.64 R4, [R1+0x828] ;  /* 0x0008280001047983 */ /* 0x000ea80000300a00 */
[----:B------:R-:W-:Y:S04]  /*4530*/  STL.64 [R1+0x7f8], R14 ;  /* 0x0007f80e01007387 */ /* 0x000fe80000100a00 */
[----:B------:R0:W-:Y:S02]  /*4540*/  STL.64 [R1+0x7f0], R12 ;  /* 0x0007f00c01007387 */ /* 0x0001e40000100a00 */
[----:B0-----:R-:W-:-:S02]  /*4550*/  IMAD.MOV.U32 R12, RZ, RZ, R22 ;  /* 0x000000ffff0c7224 */ /* 0x001fc400078e0016 */
[----:B------:R-:W-:Y:S01]  /*4560*/  IMAD.MOV.U32 R13, RZ, RZ, R23 ;  /* 0x000000ffff0d7224 */ /* 0x000fe200078e0017 */
[----:B------:R-:W3:Y:S04]  /*4570*/  LDL.LU R22, [R1+0x824] ;  /* 0x0008240001167983 */ /* 0x000ee80000300800 */
[----:B------:R-:W3:Y:S02]  /*4580*/  LDL.LU R23, [R1+0x820] ;  /* 0x0008200001177983 */ /* 0x000ee40000300800 */
[----:B--2---:R-:W-:-:S15]  /*4590*/  HMMA.16816.F32.BF16 R4, R24, R12, R4 ;  /* 0x0000000c1804723c */ /* 0x004fde0000041804 */
[----:B------:R-:W-:-:S04]  /*45a0*/  NOP ;  /* 0x0000000000007918 */ /* 0x000fc80000000000 */
[----:B------:R-:W-:Y:S04]  /*45b0*/  STL.64 [R1+0x300], R4 ;  /* 0x0003000401007387 */ /* 0x000fe80000100a00 */
[----:B------:R0:W-:Y:S04]  /*45c0*/  STL.64 [R1+0x308], R6 ;  /* 0x0003080601007387 */ /* 0x0001e80000100a00 */
[----:B0-----:R-:W2:Y:S04]  /*45d0*/  LDL.LU.64 R6, [R1+0x818] ;  /* 0x0008180001067983 */ /* 0x001ea80000300a00 */
[----:B------:R-:W2:Y:S04]  /*45e0*/  LDL.LU.64 R4, [R1+0x810] ;  /* 0x0008100001047983 */ /* 0x000ea80000300a00 */
[----:B------:R-:W-:Y:S04]  /*45f0*/  STL.64 [R1+0x7e8], R26 ;  /* 0x0007e81a01007387 */ /* 0x000fe80000100a00 */
[----:B------:R-:W-:Y:S04]  /*4600*/  STL.64 [R1+0x7e0], R24 ;  /* 0x0007e01801007387 */ /* 0x000fe80000100a00 */
[----:B------:R-:W-:Y:S04]  /*4610*/  STL.64 [R1+0x7d8], R18 ;  /* 0x0007d81201007387 */ /* 0x000fe80000100a00 */
[----:B------:R-:W-:Y:S01]  /*4620*/  STL.64 [R1+0x7d0], R16 ;  /* 0x0007d01001007387 */ /* 0x000fe20000100a00 */
[----:B--2---:R-:W-:-:S15]  /*4630*/  HMMA.16816.F32.BF16 R4, R16, R12, R4 ;  /* 0x0000000c1004723c */ /* 0x004fde0000041804 */
[----:B------:R-:W-:-:S04]  /*4640*/  NOP ;  /* 0x0000000000007918 */ /* 0x000fc80000000000 */
[----:B------:R0:W-:Y:S04]  /*4650*/  STL.64 [R1+0x2f0], R4 ;  /* 0x0002f00401007387 */ /* 0x0001e80000100a00 */
[----:B------:R1:W-:Y:S04]  /*4660*/  STL.64 [R1+0x2f8], R6 ;  /* 0x0002f80601007387 */ /* 0x0003e80000100a00 */
[----:B0-----:R-:W2:Y:S04]  /*4670*/  LDL.LU.64 R4, [R1+0x80] ;  /* 0x0000800001047983 */ /* 0x001ea80000300a00 */
[----:B-1----:R-:W4:Y:S04]  /*4680*/  LDL.LU.64 R6, [R1+0x88] ;  /* 0x0000880001067983 */ /* 0x002f280000300a00 */
[----:B----4-:R-:W-:Y:S04]  /*4690*/  STL.64 [R1+0x748], R6 ;  /* 0x0007480601007387 */ /* 0x010fe80000100a00 */
[----:B--2---:R0:W-:Y:S04]  /*46a0*/  STL.64 [R1+0x740], R4 ;  /* 0x0007400401007387 */ /* 0x0041e80000100a00 */
[----:B0-----:R-:W2:Y:S04]  /*46b0*/  LDL.LU.64 R4, [R1+0x170] ;  /* 0x0001700001047983 */ /* 0x001ea80000300a00 */
[----:B------:R-:W4:Y:S01]  /*46c0*/  LDL.LU.64 R6, [R1+0x178] ;  /* 0x0001780001067983 */ /* 0x000f220000300a00 */
[----:B------:R-:W-:-:S02]  /*46d0*/  IMAD.MOV.U32 R29, RZ, RZ, R8 ;  /* 0x000000ffff1d7224 */ /* 0x000fc400078e0008 */
[----:B------:R-:W-:Y:S02]  /*46e0*/  IMAD.MOV.U32 R3, RZ, RZ, R9 ;  /* 0x000000ffff037224 */ /* 0x000fe400078e0009 */
[----:B------:R-:W0:Y:S04]  /*46f0*/  LDSM.16.M88.4 R8, [R28+0x5800] ;  /* 0x005800001c08783b */ /* 0x000e280000000200 */
[----:B----4-:R-:W-:Y:S04]  /*4700*/  STL.64 [R1+0x758], R6 ;  /* 0x0007580601007387 */ /* 0x010fe80000100a00 */
[----:B--2---:R1:W-:Y:S04]  /*4710*/  STL.64 [R1+0x750], R4 ;  /* 0x0007500401007387 */ /* 0x0043e80000100a00 */
[----:B-1----:R-:W2:Y:S04]  /*4720*/  LDL.LU.64 R4, [R1+0x220] ;  /* 0x0002200001047983 */ /* 0x002ea80000300a00 */
[----:B------:R-:W4:Y:S04]  /*4730*/  LDL.LU.64 R6, [R1+0x228] ;  /* 0x0002280001067983 */ /* 0x000f280000300a00 */
[----:B----4-:R-:W-:Y:S04]  /*4740*/  STL.64 [R1+0x768], R6 ;  /* 0x0007680601007387 */ /* 0x010fe80000100a00 */
[----:B--2---:R1:W-:Y:S02]  /*4750*/  STL.64 [R1+0x760], R4 ;  /* 0x0007600401007387 */ /* 0x0043e40000100a00 */
[----:B-1----:R-:W-:-:S02]  /*4760*/  IMAD.MOV.U32 R4, RZ, RZ, R29 ;  /* 0x000000ffff047224 */ /* 0x002fc400078e001d */
[----:B------:R-:W-:Y:S01]  /*4770*/  IMAD.MOV.U32 R5, RZ, RZ, R3 ;  /* 0x000000ffff057224 */ /* 0x000fe200078e0003 */
[----:B------:R-:W2:Y:S04]  /*4780*/  LDL.LU R29, [R1+0x808] ;  /* 0x00080800011d7983 */ /* 0x000ea80000300800 */
[----:B------:R1:W-:Y:S02]  /*4790*/  STL.64 [R1+0x7a8], R4 ;  /* 0x0007a80401007387 */ /* 0x0003e40000100a00 */
[----:B-1----:R-:W-:Y:S02]  /*47a0*/  IMAD.MOV.U32 R4, RZ, RZ, R2 ;  /* 0x000000ffff047224 */ /* 0x002fe400078e0002 */
[----:B------:R-:W-:-:S05]  /*47b0*/  IMAD.MOV.U32 R5, RZ, RZ, R0 ;  /* 0x000000ffff057224 */ /* 0x000fca00078e0000 */
[----:B------:R1:W-:Y:S04]  /*47c0*/  STL.64 [R1+0x800], R4 ;  /* 0x0008000401007387 */ /* 0x0003e80000100a00 */
[----:B-1----:R-:W3:Y:S04]  /*47d0*/  LDL.LU.64 R4, [R1+0xb0] ;  /* 0x0000b00001047983 */ /* 0x002ee80000300a00 */
[----:B------:R-:W3:Y:S04]  /*47e0*/  LDL.LU.64 R6, [R1+0xb8] ;  /* 0x0000b80001067983 */ /* 0x000ee80000300a00 */
[----:B------:R-:W4:Y:S04]  /*47f0*/  LDL.LU.64 R24, [R1+0x240] ;  /* 0x0002400001187983 */ /* 0x000f280000300a00 */
[----:B------:R-:W4:Y:S04]  /*4800*/  LDL.LU.64 R26, [R1+0x248] ;  /* 0x00024800011a7983 */ /* 0x000f280000300a00 */
[----:B------:R-:W2:Y:S04]  /*4810*/  LDL.LU.64 R16, [R1+0x110] ;  /* 0x0001100001107983 */ /* 0x000ea80000300a00 */
[----:B------:R-:W2:Y:S04]  /*4820*/  LDL.LU.64 R18, [R1+0x118] ;  /* 0x0001180001127983 */ /* 0x000ea80000300a00 */
[----:B0-----:R-:W-:Y:S04]  /*4830*/  STL.64 [R1+0x28], R10 ;  /* 0x0000280a01007387 */ /* 0x001fe80000100a00 */
[----:B------:R0:W-:Y:S04]  /*4840*/  STL.64 [R1+0x770], R8 ;  /* 0x0007700801007387 */ /* 0x0001e80000100a00 */
[----:B0-----:R-:W2:Y:S04]  /*4850*/  LDL.LU.64 R8, [R1+0x90] ;  /* 0x0000900001087983 */ /* 0x001ea80000300a00 */
[----:B------:R-:W2:Y:S04]  /*4860*/  LDL.LU.64 R10, [R1+0x98] ;  /* 0x00009800010a7983 */ /* 0x000ea80000300a00 */
[----:B--2---:R-:W-:Y:S04]  /*4870*/  STL.64 [R1+0x780], R10 ;  /* 0x0007800a01007387 */ /* 0x004fe80000100a00 */
        /* <DEDUP_REMOVED lines=10> */
[----:B------:R-:W2:Y:S01]  /*4920*/  LDL.LU.64 R10, [R1+0x238] ;  /* 0x00023800010a7983 */ /* 0x000ea20000300a00 */
[----:B---3--:R-:W-:Y:S03]  /*4930*/  HMMA.16816.F32.BF16 R12, R20, R12, R4 ;  /* 0x0000000c140c723c */ /* 0x008fe60000041804 */
[----:B--2---:R-:W-:Y:S04]  /*4940*/  STL.64 [R1+0x7b8], R10 ;  /* 0x0007b80a01007387 */ /* 0x004fe80000100a00 */
[----:B------:R0:W-:Y:S04]  /*4950*/  STL.64 [R1+0x7b0], R8 ;  /* 0x0007b00801007387 */ /* 0x0001e80000100a00 */
[----:B0-----:R-:W2:Y:S04]  /*4960*/  LDL.LU.64 R8, [R1+0xa0] ;  /* 0x0000a00001087983 */ /* 0x001ea80000300a00 */
[----:B------:R-:W3:Y:S04]  /*4970*/  LDL.LU.64 R10, [R1+0xa8] ;  /* 0x0000a800010a7983 */ /* 0x000ee80000300a00 */
[----:B---3--:R-:W-:Y:S04]  /*4980*/  STL.64 [R1+0x7c8], R10 ;  /* 0x0007c80a01007387 */ /* 0x008fe80000100a00 */
[----:B--2---:R0:W-:Y:S04]  /*4990*/  STL.64 [R1+0x7c0], R8 ;  /* 0x0007c00801007387 */ /* 0x0041e80000100a00 */
[----:B0-----:R-:W2:Y:S04]  /*49a0*/  LDL.LU.64 R8, [R1+0xe0] ;  /* 0x0000e00001087983 */ /* 0x001ea80000300a00 */
[----:B------:R-:W2:Y:S04]  /*49b0*/  LDL.LU.64 R10, [R1+0xe8] ;  /* 0x0000e800010a7983 */ /* 0x000ea80000300a00 */
[----:B------:R-:W4:Y:S04]  /*49c0*/  LDL.LU.64 R4, [R1+0x800] ;  /* 0x0008000001047983 */ /* 0x000f280000300a00 */
[----:B------:R-:W-:Y:S04]  /*49d0*/  STL.64 [R1+0x2e0], R12 ;  /* 0x0002e00c01007387 */ /* 0x000fe80000100a00 */
[----:B------:R0:W-:Y:S04]  /*49e0*/  STL.64 [R1+0x2e8], R14 ;  /* 0x0002e80e01007387 */ /* 0x0001e80000100a00 */
[----:B0-----:R-:W4:Y:S04]  /*49f0*/  LDL.LU.64 R14, [R1+0x7f8] ;  /* 0x0007f800010e7983 */ /* 0x001f280000300a00 */
[----:B------:R-:W4:Y:S02]  /*4a00*/  LDL.LU.64 R12, [R1+0x7f0] ;  /* 0x0007f000010c7983 */ /* 0x000f240000300a00 */
[----:B----4-:R-:W-:-:S15]  /*4a10*/  HMMA.16816.F32.BF16 R24, R12, R4, R24 ;  /* 0x000000040c18723c */ /* 0x010fde0000041818 */
[----:B------:R-:W-:-:S04]  /*4a20*/  NOP ;  /* 0x0000000000007918 */ /* 0x000fc80000000000 */
[----:B------:R-:W-:Y:S04]  /*4a30*/  STL.64 [R1+0x120], R24 ;  /* 0x0001201801007387 */ /* 0x000fe80000100a00 */
[----:B------:R0:W-:Y:S04]  /*4a40*/  STL.64 [R1+0x128], R26 ;  /* 0x0001281a01007387 */ /* 0x0001e80000100a00 */
[----:B0-----:R-:W3:Y:S04]  /*4a50*/  LDL.LU.64 R26, [R1+0x7e8] ;  /* 0x0007e800011a7983 */ /* 0x001ee80000300a00 */
[----:B------:R-:W3:Y:S02]  /*4a60*/  LDL.LU.64 R24, [R1+0x7e0] ;  /* 0x0007e00001187983 */ /* 0x000ee40000300a00 */
[----:B---3--:R-:W-:-:S15]  /*4a70*/  HMMA.16816.F32.BF16 R16, R24, R4, R16 ;  /* 0x000000041810723c */ /* 0x008fde0000041810 */
[----:B------:R-:W-:-:S04]  /*4a80*/  NOP ;  /* 0x0000000000007918 */ /* 0x000fc80000000000 */
[----:B------:R-:W-:Y:S04]  /*4a90*/  STL.64 [R1+0x110], R16 ;  /* 0x0001101001007387 */ /* 0x000fe80000100a00 */
[----:B------:R0:W-:Y:S04]  /*4aa0*/  STL.64 [R1+0x118], R18 ;  /* 0x0001181201007387 */ /* 0x0001e80000100a00 */
[----:B0-----:R-:W2:Y:S04]  /*4ab0*/  LDL.LU.64 R18, [R1+0x7d8] ;  /* 0x0007d80001127983 */ /* 0x001ea80000300a00 */
[----:B------:R-:W2:Y:S02]  /*4ac0*/  LDL.LU.64 R16, [R1+0x7d0] ;  /* 0x0007d00001107983 */ /* 0x000ea40000300a00 */
[----:B--2---:R-:W-:-:S15]  /*4ad0*/  HMMA.16816.F32.BF16 R8, R16, R4, R8 ;  /* 0x000000041008723c */ /* 0x004fde0000041808 */
[----:B------:R-:W-:-:S04]  /*4ae0*/  NOP ;  /* 0x0000000000007918 */ /* 0x000fc80000000000 */
[----:B------:R-:W-:Y:S04]  /*4af0*/  STL.64 [R1+0x280], R8 ;  /* 0x0002800801007387 */ /* 0x000fe80000100a00 */
[----:B------:R0:W-:Y:S04]  /*4b00*/  STL.64 [R1+0x288], R10 ;  /* 0x0002880a01007387 */ /* 0x0001e80000100a00 */
[----:B0-----:R-:W2:Y:S04]  /*4b10*/  LDL.LU.64 R10, [R1+0x7c8] ;  /* 0x0007c800010a7983 */ /* 0x001ea80000300a00 */
[----:B------:R-:W2:Y:S02]  /*4b20*/  LDL.LU.64 R8, [R1+0x7c0] ;  /* 0x0007c00001087983 */ /* 0x000ea40000300a00 */
[----:B--2---:R-:W-:Y:S02]  /*4b30*/  HMMA.16816.F32.BF16 R4, R20, R4, R8 ;  /* 0x000000041404723c */ /* 0x004fe40000041808 */
[----:B------:R-:W2:Y:S04]  /*4b40*/  LDL.LU.64 R10, [R1+0x7b8] ;  /* 0x0007b800010a7983 */ /* 0x000ea80000300a00 */
[----:B------:R-:W2:-:S13]  /*4b50*/  LDL.LU.64 R8, [R1+0x7b0] ;  /* 0x0007b00001087983 */ /* 0x000e9a0000300a00 */
[----:B------:R0:W-:Y:S04]  /*4b60*/  STL.64 [R1+0x2d0], R4 ;  /* 0x0002d00401007387 */ /* 0x0001e80000100a00 */
[----:B------:R-:W-:Y:S04]  /*4b70*/  STL.64 [R1+0x2d8], R6 ;  /* 0x0002d80601007387 */ /* 0x000fe80000100a00 */
[----:B0-----:R-:W2:Y:S02]  /*4b80*/  LDL.LU.64 R4, [R1+0x7a8] ;  /* 0x0007a80001047983 */ /* 0x001ea40000300a00 */
[----:B--2---:R-:W-:-:S15]  /*4b90*/  HMMA.16816.F32.BF16 R8, R12, R4, R8 ;  /* 0x000000040c08723c */ /* 0x004fde0000041808 */
        /* <DEDUP_REMOVED lines=18> */
[----:B------:R-:W2:-:S15]  /*4cc0*/  LDL.LU.64 R8, [R1+0x770] ;  /* 0x0007700001087983 */ /* 0x000e9e0000300a00 */
[----:B------:R-:W-:Y:S02]  /*4cd0*/  NOP ;  /* 0x0000000000007918 */ /* 0x000fe40000000000 */
        /* <DEDUP_REMOVED lines=15> */
[----:B------:R-:W2:Y:S04]  /*4dd0*/  LDL.LU.64 R4, [R1+0x740] ;  /* 0x0007400001047983 */ /* 0x000ea80000300a00 */
[----:B------:R-:W-:Y:S04]  /*4de0*/  STL.64 [R1+0x738], R26 ;  /* 0x0007381a01007387 */ /* 0x000fe80000100a00 */
[----:B------:R0:W-:Y:S04]  /*4df0*/  STL.64 [R1+0x730], R24 ;  /* 0x0007301801007387 */ /* 0x0001e80000100a00 */
[----:B0-----:R-:W3:Y:S04]  /*4e00*/  LDL.LU.64 R24, [R1+0xc0] ;  /* 0x0000c00001187983 */ /* 0x001ee80000300a00 */
[----:B------:R-:W3:Y:S04]  /*4e10*/  LDL.LU.64 R26, [R1+0xc8] ;  /* 0x0000c800011a7983 */ /* 0x000ee80000300a00 */
[----:B------:R-:W-:Y:S04]  /*4e20*/  STL.64 [R1+0x728], R18 ;  /* 0x0007281201007387 */ /* 0x000fe80000100a00 */
[----:B------:R-:W-:Y:S01]  /*4e30*/  STL.64 [R1+0x720], R16 ;  /* 0x0007201001007387 */ /* 0x000fe20000100a00 */
[-C--:B--2---:R-:W-:Y:S08]  /*4e40*/  HMMA.16816.F32.BF16 R4, R20, R8.reuse, R4 ;  /* 0x000000081404723c */ /* 0x084ff00000041804 */
[----:B---3--:R-:W-:-:S15]  /*4e50*/  HMMA.16816.F32.BF16 R24, R16, R8, R24 ;  /* 0x000000081018723c */ /* 0x008fde0000041818 */
[----:B------:R-:W-:-:S04]  /*4e60*/  NOP ;  /* 0x0000000000007918 */ /* 0x000fc80000000000 */
[----:B------:R0:W-:Y:S04]  /*4e70*/  STL.64 [R1+0x250], R24 ;  /* 0x0002501801007387 */ /* 0x0001e80000100a00 */
[----:B------:R1:W-:Y:S04]  /*4e80*/  STL.64 [R1+0x258], R26 ;  /* 0x0002581a01007387 */ /* 0x0003e80000100a00 */
[----:B0-----:R-:W2:Y:S04]  /*4e90*/  LDL.LU.64 R24, [R1+0x210] ;  /* 0x0002100001187983 */ /* 0x001ea80000300a00 */
[----:B-1----:R-:W2:Y:S04]  /*4ea0*/  LDL.LU.64 R26, [R1+0x218] ;  /* 0x00021800011a7983 */ /* 0x002ea80000300a00 */
[----:B------:R-:W-:Y:S04]  /*4eb0*/  STL.64 [R1+0x2b0], R4 ;  /* 0x0002b00401007387 */ /* 0x000fe80000100a00 */
[----:B------:R-:W-:Y:S04]  /*4ec0*/  STL.64 [R1+0x2b8], R6 ;  /* 0x0002b80601007387 */ /* 0x000fe80000100a00 */
[----:B------:R-:W3:Y:S04]  /*4ed0*/  LDL.LU.64 R16, [R1+0x160] ;  /* 0x0001600001107983 */ /* 0x000ee80000300a00 */
[----:B------:R-:W3:Y:S04]  /*4ee0*/  LDL.LU.64 R18, [R1+0x168] ;  /* 0x0001680001127983 */ /* 0x000ee80000300a00 */
[----:B------:R-:W-:Y:S04]  /*4ef0*/  STL.64 [R1+0x718], R22 ;  /* 0x0007181601007387 */ /* 0x000fe80000100a00 */
[----:B------:R0:W-:Y:S04]  /*4f00*/  STL.64 [R1+0x710], R20 ;  /* 0x0007101401007387 */ /* 0x0001e80000100a00 */
[----:B------:R-:W-:Y:S04]  /*4f10*/  LDSM.16.M88.4 R4, [R28+0x6800] ;  /* 0x006800001c04783b */ /* 0x000fe80000000200 */
[----:B0-----:R-:W4:Y:S04]  /*4f20*/  LDL.LU.64 R20, [R1+0x100] ;  /* 0x0001000001147983 */ /* 0x001f280000300a00 */
[----:B------:R-:W4:Y:S04]  /*4f30*/  LDL.LU.64 R22, [R1+0x108] ;  /* 0x0001080001167983 */ /* 0x000f280000300a00 */
[----:B------:R-:W2:Y:S04]  /*4f40*/  LDL.LU.64 R8, [R1+0x130] ;  /* 0x0001300001087983 */ /* 0x000ea80000300a00 */
        /* <DEDUP_REMOVED lines=30> */
[----:B------:R-:W-:Y:S04]  /*5130*/  STL.64 [R1+0x6f0], R8 ;  /* 0x0006f00801007387 */ /* 0x000fe80000100a00 */
[----:B------:R-:W0:Y:S02]  /*5140*/  LDSM.16.M88.4 R8, [R28+0x6000] ;  /* 0x006000001c08783b */ /* 0x000e240000000200 */
[----:B0-----:R-:W-:Y:S02]  /*5150*/  HMMA.16816.F32.BF16 R24, R12, R8, R24 ;  /* 0x000000080c18723c */ /* 0x001fe40000041818 */
[----:B------:R-:W-:-:S15]  /*5160*/  STL.64 [R1+0x18], R10 ;  /* 0x0000180a01007387 */ /* 0x000fde0000100a00 */
[----:B------:R-:W-:Y:S02]  /*5170*/  NOP ;  /* 0x0000000000007918 */ /* 0x000fe40000000000 */
[----:B------:R-:W-:Y:S04]  /*5180*/  STL.64 [R1+0xa0], R24 ;  /* 0x0000a01801007387 */ /* 0x000fe80000100a00 */
[----:B------:R0:W-:Y:S04]  /*5190*/  STL.64 [R1+0xa8], R26 ;  /* 0x0000a81a01007387 */ /* 0x0001e80000100a00 */
[----:B0-----:R-:W3:Y:S04]  /*51a0*/  LDL.LU.64 R26, [R1+0x738] ;  /* 0x00073800011a7983 */ /* 0x001ee80000300a00 */
[----:B------:R-:W3:Y:S04]  /*51b0*/  LDL.LU.64 R24, [R1+0x730] ;  /* 0x0007300001187983 */ /* 0x000ee80000300a00 */
[----:B------:R-:W-:Y:S04]  /*51c0*/  STL.64 [R1+0x708], R14 ;  /* 0x0007080e01007387 */ /* 0x000fe80000100a00 */
[----:B------:R0:W-:Y:S04]  /*51d0*/  STL.64 [R1+0x700], R12 ;  /* 0x0007000c01007387 */ /* 0x0001e80000100a00 */
[----:B0-----:R-:W2:Y:S04]  /*51e0*/  LDL.LU.64 R12, [R1+0x70] ;  /* 0x00007000010c7983 */ /* 0x001ea80000300a00 */
[----:B------:R-:W2:Y:S01]  /*51f0*/  LDL.LU.64 R14, [R1+0x78] ;  /* 0x00007800010e7983 */ /* 0x000ea20000300a00 */
[----:B---3--:R-:W-:-:S15]  /*5200*/  HMMA.16816.F32.BF16 R16, R24, R8, R16 ;  /* 0x000000081810723c */ /* 0x008fde0000041810 */
[----:B------:R-:W-:-:S04]  /*5210*/  NOP ;  /* 0x0000000000007918 */ /* 0x000fc80000000000 */
        /* <DEDUP_REMOVED lines=8> */
[----:B0-----:R-:W2:Y:S04]  /*52a0*/  LDL.LU.64 R22, [R1+0x718] ;  /* 0x0007180001167983 */ /* 0x001ea80000300a00 */
[----:B------:R-:W2:Y:S04]  /*52b0*/  LDL.LU.64 R20, [R1+0x710] ;  /* 0x0007100001147983 */ /* 0x000ea80000300a00 */
[----:B------:R-:W-:Y:S01]  /*52c0*/  STL.64 [R1+0x8], R6 ;  /* 0x0000080601007387 */ /* 0x000fe20000100a00 */
[----:B--2---:R-:W-:Y:S03]  /*52d0*/  HMMA.16816.F32.BF16 R8, R20, R8, R12 ;  /* 0x000000081408723c */ /* 0x004fe6000004180c */
[----:B------:R-:W2:Y:S04]  /*52e0*/  LDL.LU.64 R14, [R1+0x708] ;  /* 0x00070800010e7983 */ /* 0x000ea80000300a00 */
[----:B------:R-:W2:-:S12]  /*52f0*/  LDL.LU.64 R12, [R1+0x700] ;  /* 0x00070000010c7983 */ /* 0x000e980000300a00 */
        /* <DEDUP_REMOVED lines=25> */
[----:B------:R-:W-:Y:S04]  /*5490*/  STL.64 [R1+0x290], R4 ;  /* 0x0002900401007387 */ /* 0x000fe80000100a00 */
[----:B------:R-:W-:Y:S04]  /*54a0*/  STL.64 [R1+0x298], R6 ;  /* 0x0002980601007387 */ /* 0x000fe80000100a00 */
[----:B------:R-:W2:Y:S02]  /*54b0*/  LDSM.16.M88.4 R4, [R28+0x7000] ;  /* 0x007000001c04783b */ /* 0x000ea40000000200 */
        /* <DEDUP_REMOVED lines=15> */
[----:B------:R-:W3:Y:S01]  /*55b0*/  LDL.LU.64 R26, [R1+0x1e8] ;  /* 0x0001e800011a7983 */ /* 0x000ee20000300a00 */
[----:B--2---:R-:W-:-:S15]  /*55c0*/  HMMA.16816.F32.BF16 R8, R16, R4, R8 ;  /* 0x000000041008723c */ /* 0x004fde0000041808 */
[----:B------:R-:W-:-:S04]  /*55d0*/  NOP ;  /* 0x0000000000007918 */ /* 0x000fc80000000000 */
[----:B------:R-:W-:Y:S04]  /*55e0*/  STL.64 [R1+0x180], R8 ;  /* 0x0001800801007387 */ /* 0x000fe80000100a00 */
[----:B------:R0:W-:Y:S04]  /*55f0*/  STL.64 [R1+0x188], R10 ;  /* 0x0001880a01007387 */ /* 0x0001e80000100a00 */
[----:B0-----:R-:W2:Y:S04]  /*5600*/  LDL.LU.64 R10, [R1+0x688] ;  /* 0x00068800010a7983 */ /* 0x001ea80000300a00 */
[----:B------:R-:W2:Y:S04]  /*5610*/  LDL.LU.64 R8, [R1+0x680] ;  /* 0x0006800001087983 */ /* 0x000ea80000300a00 */
[----:B------:R0:W-:Y:S01]  /*5620*/  STL.64 [R1+0x640], R6 ;  /* 0x0006400601007387 */ /* 0x0001e20000100a00 */
[----:B--2---:R-:W-:Y:S03]  /*5630*/  HMMA.16816.F32.BF16 R8, R20, R4, R8 ;  /* 0x000000041408723c */ /* 0x004fe60000041808 */
[----:B------:R-:W2:-:S15]  /*5640*/  LDL.LU.64 R4, [R1+0x1a0] ;  /* 0x0001a00001047983 */ /* 0x000e9e0000300a00 */
[----:B------:R-:W-:Y:S01]  /*5650*/  NOP ;  /* 0x0000000000007918 */ /* 0x000fe20000000000 */
[----:B------:R-:W-:Y:S04]  /*5660*/  STL.64 [R1+0x130], R8 ;  /* 0x0001300801007387 */ /* 0x000fe80000100a00 */
[----:B------:R-:W-:Y:S04]  /*5670*/  STL.64 [R1+0x138], R10 ;  /* 0x0001380a01007387 */ /* 0x000fe80000100a00 */
[----:B------:R-:W3:Y:S04]  /*5680*/  LDSM.16.M88.4 R8, [R28+0x7800] ;  /* 0x007800001c08783b */ /* 0x000ee80000000200 */
[----:B0-----:R-:W2:Y:S04]  /*5690*/  LDL.LU.64 R6, [R1+0x1a8] ;  /* 0x0001a80001067983 */ /* 0x001ea80000300a00 */
[----:B------:R-:W-:Y:S01]  /*56a0*/  STL [R1+0x404], R28 ;  /* 0x0004041c01007387 */ /* 0x000fe20000100800 */
[----:B---3--:R-:W-:Y:S03]  /*56b0*/  HMMA.16816.F32.BF16 R12, R12, R8, R24 ;  /* 0x000000080c0c723c */ /* 0x008fe60000041818 */
[----:B------:R-:W3:Y:S04]  /*56c0*/  LDL.LU.64 R26, [R1+0x678] ;  /* 0x00067800011a7983 */ /* 0x000ee80000300a00 */
[----:B------:R-:W3:-:S12]  /*56d0*/  LDL.LU.64 R24, [R1+0x670] ;  /* 0x0006700001187983 */ /* 0x000ed80000300a00 */
[----:B------:R0:W-:Y:S04]  /*56e0*/  STL.64 [R1+0x60], R12 ;  /* 0x0000600c01007387 */ /* 0x0001e80000100a00 */
[----:B------:R1:W-:Y:S04]  /*56f0*/  STL.64 [R1+0x68], R14 ;  /* 0x0000680e01007387 */ /* 0x0003e80000100a00 */
[----:B0-----:R-:W3:Y:S04]  /*5700*/  LDL.LU.64 R12, [R1+0x1c0] ;  /* 0x0001c000010c7983 */ /* 0x001ee80000300a00 */
[----:B-1----:R-:W3:Y:S02]  /*5710*/  LDL.LU.64 R14, [R1+0x1c8] ;  /* 0x0001c800010e7983 */ /* 0x002ee40000300a00 */
[----:B---3--:R-:W-:Y:S02]  /*5720*/  HMMA.16816.F32.BF16 R12, R24, R8, R12 ;  /* 0x00000008180c723c */ /* 0x008fe4000004180c */
[----:B------:R-:W3:Y:S04]  /*5730*/  LDL.LU.64 R24, [R1+0x1b0] ;  /* 0x0001b00001187983 */ /* 0x000ee80000300a00 */
[----:B------:R-:W3:-:S13]  /*5740*/  LDL.LU.64 R26, [R1+0x1b8] ;  /* 0x0001b800011a7983 */ /* 0x000eda0000300a00 */
[----:B------:R-:W-:Y:S04]  /*5750*/  STL.64 [R1+0x80], R12 ;  /* 0x0000800c01007387 */ /* 0x000fe80000100a00 */
[----:B------:R-:W-:Y:S01]  /*5760*/  STL.64 [R1+0x88], R14 ;  /* 0x0000880e01007387 */ /* 0x000fe20000100a00 */
[-C--:B--2---:R-:W-:Y:S03]  /*5770*/  HMMA.16816.F32.BF16 R4, R20, R8.reuse, R4 ;  /* 0x000000081404723c */ /* 0x084fe60000041804 */
[----:B------:R-:W0:Y:S05]  /*5780*/  LDSM.16.MT88.4 R12, [R29+0x2000] ;  /* 0x002000001d0c783b */ /* 0x000e2a0000004200 */
[----:B---3--:R-:W-:-:S15]  /*5790*/  HMMA.16816.F32.BF16 R24, R16, R8, R24 ;  /* 0x000000081018723c */ /* 0x008fde0000041818 */
[----:B------:R-:W-:-:S04]  /*57a0*/  NOP ;  /* 0x0000000000007918 */ /* 0x000fc80000000000 */
[----:B------:R-:W-:Y:S04]  /*57b0*/  STL [R1+0x4d8], R25 ;  /* 0x0004d81901007387 */ /* 0x000fe80000100800 */
[----:B------:R-:W-:Y:S04]  /*57c0*/  STL [R1+0x4d4], R26 ;  /* 0x0004d41a01007387 */ /* 0x000fe80000100800 */
[----:B------:R1:W-:Y:S04]  /*57d0*/  STL [R1+0x4d0], R27 ;  /* 0x0004d01b01007387 */ /* 0x0003e80000100800 */
[----:B------:R-:W-:Y:S04]  /*57e0*/  STL [R1+0x558], R24 ;  /* 0x0005581801007387 */ /* 0x000fe80000100800 */
[----:B------:R-:W-:Y:S04]  /*57f0*/  STL.64 [R1+0x658], R10 ;  /* 0x0006580a01007387 */ /* 0x000fe80000100a00 */
[----:B------:R-:W2:Y:S04]  /*5800*/  LDL.LU R16, [R1+0x70] ;  /* 0x0000700001107983 */ /* 0x000ea80000300800 */
[----:B------:R-:W2:Y:S04]  /*5810*/  LDL.LU R17, [R1+0x74] ;  /* 0x0000740001117983 */ /* 0x000ea80000300800 */
[----:B------:R-:W3:Y:S04]  /*5820*/  LDL.LU R18, [R1+0x78] ;  /* 0x0000780001127983 */ /* 0x000ee80000300800 */
[----:B------:R-:W3:Y:S04]  /*5830*/  LDL.LU R19, [R1+0x7c] ;  /* 0x00007c0001137983 */ /* 0x000ee80000300800 */
[----:B-1----:R-:W0:Y:S01]  /*5840*/  LDL.64 R26, [R1+0x58] ;  /* 0x00005800011a7983 */ /* 0x002e220000100a00 */
[----:B------:R-:W-:-:S02]  /*5850*/  IMAD.MOV.U32 R28, RZ, RZ, R4 ;  /* 0x000000ffff1c7224 */ /* 0x000fc400078e0004 */
[----:B------:R-:W-:Y:S02]  /*5860*/  IMAD.MOV.U32 R0, RZ, RZ, R5 ;  /* 0x000000ffff007224 */ /* 0x000fe400078e0005 */
[----:B------:R-:W-:Y:S02]  /*5870*/  IMAD.MOV.U32 R2, RZ, RZ, R6 ;  /* 0x000000ffff027224 */ /* 0x000fe400078e0006 */
[----:B------:R-:W-:Y:S01]  /*5880*/  IMAD.MOV.U32 R3, RZ, RZ, R7 ;  /* 0x000000ffff037224 */ /* 0x000fe200078e0007 */
[----:B---3--:R-:W-:Y:S04]  /*5890*/  STL.64 [R1+0x608], R18 ;  /* 0x0006081201007387 */ /* 0x008fe80000100a00 */
[----:B--2---:R1:W-:Y:S04]  /*58a0*/  STL.64 [R1+0x600], R16 ;  /* 0x0006001001007387 */ /* 0x0043e80000100a00 */
[----:B-1----:R-:W2:Y:S04]  /*58b0*/  LDL.LU R16, [R1+0x90] ;  /* 0x0000900001107983 */ /* 0x002ea80000300800 */
[----:B------:R-:W2:Y:S04]  /*58c0*/  LDL.LU R17, [R1+0x94] ;  /* 0x0000940001117983 */ /* 0x000ea80000300800 */
[----:B------:R-:W3:Y:S04]  /*58d0*/  LDL.LU R18, [R1+0x98] ;  /* 0x0000980001127983 */ /* 0x000ee80000300800 */
[----:B------:R-:W3:Y:S04]  /*58e0*/  LDL.LU R19, [R1+0x9c] ;  /* 0x00009c0001137983 */ /* 0x000ee80000300800 */
[----:B------:R-:W4:Y:S04]  /*58f0*/  LDL.LU R20, [R1+0xd0] ;  /* 0x0000d00001147983 */ /* 0x000f280000300800 */
[----:B------:R-:W4:Y:S04]  /*5900*/  LDL.LU R21, [R1+0xd4] ;  /* 0x0000d40001157983 */ /* 0x000f280000300800 */
[----:B------:R-:W2:Y:S04]  /*5910*/  LDL.LU R22, [R1+0xd8] ;  /* 0x0000d80001167983 */ /* 0x000ea80000300800 */
        /* <DEDUP_REMOVED lines=9> */
[----:B--2---:R-:W-:Y:S04]  /*59b0*/  STL.64 [R1+0x668], R10 ;  /* 0x0006680a01007387 */ /* 0x004fe80000100a00 */
[----:B------:R1:W-:Y:S04]  /*59c0*/  STL.64 [R1+0x660], R8 ;  /* 0x0006600801007387 */ /* 0x0003e80000100a00 */
[----:B-1----:R-:W0:Y:S04]  /*59d0*/  LDL.LU R8, [R1+0x260] ;  /* 0x0002600001087983 */ /* 0x002e280000300800 */
[----:B------:R-:W0:Y:S04]  /*59e0*/  LDL.LU R9, [R1+0x264] ;  /* 0x0002640001097983 */ /* 0x000e280000300800 */
[----:B------:R-:W0:Y:S04]  /*59f0*/  LDL.LU R10, [R1+0x268] ;  /* 0x00026800010a7983 */ /* 0x000e280000300800 */
[----:B------:R-:W0:Y:S04]  /*5a00*/  LDL.LU R11, [R1+0x26c] ;  /* 0x00026c00010b7983 */ /* 0x000e280000300800 */
[----:B------:R1:W-:Y:S04]  /*5a10*/  STL.64 [R1+0x650], R6 ;  /* 0x0006500601007387 */ /* 0x0003e80000100a00 */
[----:B------:R-:W-:Y:S04]  /*5a20*/  STL.64 [R1+0x648], R4 ;  /* 0x0006480401007387 */ /* 0x000fe80000100a00 */
[----:B-1----:R-:W2:Y:S04]  /*5a30*/  LDL.64 R6, [R1+0x48] ;  /* 0x0000480001067983 */ /* 0x002ea80000100a00 */
[----:B------:R1:W-:Y:S04]  /*5a40*/  STL.64 [R1+0x638], R22 ;  /* 0x0006381601007387 */ /* 0x0003e80000100a00 */
[----:B----4-:R-:W-:Y:S04]  /*5a50*/  STL.64 [R1+0x630], R20 ;  /* 0x0006301401007387 */ /* 0x010fe80000100a00 */
[----:B-1----:R-:W4:Y:S04]  /*5a60*/  LDL.64 R22, [R1+0x38] ;  /* 0x0000380001167983 */ /* 0x002f280000100a00 */
[----:B---3--:R1:W-:Y:S04]  /*5a70*/  STL.64 [R1+0x618], R18 ;  /* 0x0006181201007387 */ /* 0x0083e80000100a00 */
[----:B------:R-:W-:Y:S04]  /*5a80*/  STL.64 [R1+0x610], R16 ;  /* 0x0006101001007387 */ /* 0x000fe80000100a00 */
[----:B-1----:R-:W3:Y:S01]  /*5a90*/  LDL.64 R18, [R1+0x18] ;  /* 0x0000180001127983 */ /* 0x002ee20000100a00 */
[----:B0-----:R-:W-:Y:S03]  /*5aa0*/  HMMA.16816.F32.BF16 R8, R12, R26, R8 ;  /* 0x0000001a0c08723c */ /* 0x001fe60000041808 */
[----:B---3--:R0:W-:Y:S04]  /*5ab0*/  STL.64 [R1+0x628], R18 ;  /* 0x0006281201007387 */ /* 0x0081e80000100a00 */
[----:B0-----:R-:W3:Y:S04]  /*5ac0*/  LDL.64 R18, [R1+0x28] ;  /* 0x0000280001127983 */ /* 0x001ee80000100a00 */
[----:B------:R-:W-:Y:S04]  /*5ad0*/  STL [R1+0x4c0], R3 ;  /* 0x0004c00301007387 */ /* 0x000fe80000100800 */
[----:B------:R0:W-:Y:S04]  /*5ae0*/  STL [R1+0x47c], R2 ;  /* 0x00047c0201007387 */ /* 0x0001e80000100800 */
[----:B------:R1:W-:Y:S04]  /*5af0*/  STL [R1+0x478], R0 ;  /* 0x0004780001007387 */ /* 0x0003e80000100800 */
[----:B------:R-:W-:Y:S04]  /*5b00*/  STL [R1+0x450], R28 ;  /* 0x0004501c01007387 */ /* 0x000fe80000100800 */
[----:B------:R-:W-:Y:S04]  /*5b10*/  STL.64 [R1+0x260], R8 ;  /* 0x0002600801007387 */ /* 0x000fe80000100a00 */
[----:B------:R2:W-:Y:S01]  /*5b20*/  STL.64 [R1+0x268], R10 ;  /* 0x0002680a01007387 */ /* 0x0005e20000100a00 */
[----:B0-----:R-:W-:-:S02]  /*5b30*/  IMAD.MOV.U32 R2, RZ, RZ, R26 ;  /* 0x000000ffff027224 */ /* 0x001fc400078e001a */
[----:B-1----:R-:W-:Y:S01]  /*5b40*/  IMAD.MOV.U32 R0, RZ, RZ, R27 ;  /* 0x000000ffff007224 */ /* 0x002fe200078e001b */
[----:B--2---:R-:W2:Y:S04]  /*5b50*/  LDL.LU.64 R10, [R1+0x668] ;  /* 0x00066800010a7983 */ /* 0x004ea80000300a00 */
[----:B------:R-:W2:Y:S04]  /*5b60*/  LDL.LU.64 R8, [R1+0x660] ;  /* 0x0006600001087983 */ /* 0x000ea80000300a00 */
[----:B------:R-:W2:Y:S04]  /*5b70*/  LDL.LU R24, [R1+0x80] ;  /* 0x0000800001187983 */ /* 0x000ea80000300800 */
[----:B------:R-:W2:Y:S04]  /*5b80*/  LDL.LU R25, [R1+0x84] ;  /* 0x0000840001197983 */ /* 0x000ea80000300800 */
[----:B------:R-:W2:Y:S04]  /*5b90*/  LDL.LU R26, [R1+0x88] ;  /* 0x00008800011a7983 */ /* 0x000ea80000300800 */
[----:B------:R-:W2:Y:S04]  /*5ba0*/  LDL.LU R27, [R1+0x8c] ;  /* 0x00008c00011b7983 */ /* 0x000ea80000300800 */
[----:B--2---:R0:W-:Y:S04]  /*5bb0*/  STL.64 [R1+0x580], R26 ;  /* 0x0005801a01007387 */ /* 0x0041e80000100a00 */
[----:B------:R1:W-:Y:S04]  /*5bc0*/  STL.64 [R1+0x578], R24 ;  /* 0x0005781801007387 */ /* 0x0003e80000100a00 */
[----:B0-----:R-:W2:Y:S04]  /*5bd0*/  LDL R26, [R1+0x8] ;  /* 0x00000800011a7983 */ /* 0x001ea80000100800 */
[----:B------:R-:W2:Y:S01]  /*5be0*/  LDL R27, [R1+0xc] ;  /* 0x00000c00011b7983 */ /* 0x000ea20000100800 */
[----:B------:R-:W-:Y:S01]  /*5bf0*/  HMMA.16816.F32.BF16 R8, R12, R6, R8 ;  /* 0x000000060c08723c */ /* 0x000fe20000041808 */
[----:B------:R-:W-:-:S02]  /*5c00*/  IMAD.MOV.U32 R3, RZ, RZ, R7 ;  /* 0x000000ffff037224 */ /* 0x000fc400078e0007 */
[----:B--2---:R0:W-:Y:S04]  /*5c10*/  STL.64 [R1+0x620], R26 ;  /* 0x0006201a01007387 */ /* 0x0041e80000100a00 */
[----:B-1----:R-:W2:Y:S04]  /*5c20*/  LDL.LU R24, [R1+0xa0] ;  /* 0x0000a00001187983 */ /* 0x002ea80000300800 */
[----:B------:R-:W2:Y:S04]  /*5c30*/  LDL.LU R25, [R1+0xa4] ;  /* 0x0000a40001197983 */ /* 0x000ea80000300800 */
[----:B0-----:R-:W2:Y:S04]  /*5c40*/  LDL.LU R26, [R1+0xa8] ;  /* 0x0000a800011a7983 */ /* 0x001ea80000300800 */
[----:B------:R-:W2:Y:S04]  /*5c50*/  LDL.LU R27, [R1+0xac] ;  /* 0x0000ac00011b7983 */ /* 0x000ea80000300800 */
[----:B------:R0:W-:Y:S04]  /*5c60*/  STL.64 [R1+0x240], R8 ;  /* 0x0002400801007387 */ /* 0x0001e80000100a00 */
[----:B------:R1:W-:Y:S01]  /*5c70*/  STL.64 [R1+0x248], R10 ;  /* 0x0002480a01007387 */ /* 0x0003e20000100a00 */
[----:B0-----:R-:W-:-:S03]  /*5c80*/  IMAD.MOV.U32 R8, RZ, RZ, R6 ;  /* 0x000000ffff087224 */ /* 0x001fc600078e0006 */
[----:B-1----:R-:W2:Y:S04]  /*5c90*/  LDL.LU.64 R10, [R1+0x658] ;  /* 0x00065800010a7983 */ /* 0x002ea80000300a00 */
[----:B------:R-:W4:Y:S04]  /*5ca0*/  LDL.LU.64 R6, [R1+0x650] ;  /* 0x0006500001067983 */ /* 0x000f280000300a00 */
[----:B------:R-:W4:Y:S02]  /*5cb0*/  LDL.LU.64 R4, [R1+0x648] ;  /* 0x0006480001047983 */ /* 0x000f240000300a00 */
[----:B----4-:R-:W-:-:S15]  /*5cc0*/  HMMA.16816.F32.BF16 R4, R12, R22, R4 ;  /* 0x000000160c04723c */ /* 0x010fde0000041804 */
[----:B------:R-:W-:-:S04]  /*5cd0*/  NOP ;  /* 0x0000000000007918 */ /* 0x000fc80000000000 */
[----:B------:R0:W-:Y:S04]  /*5ce0*/  STL.64 [R1+0x230], R4 ;  /* 0x0002300401007387 */ /* 0x0001e80000100a00 */
[----:B------:R1:W-:Y:S01]  /*5cf0*/  STL.64 [R1+0x238], R6 ;  /* 0x0002380601007387 */ /* 0x0003e20000100a00 */
[----:B0-----:R-:W-:Y:S02]  /*5d00*/  IMAD.MOV.U32 R5, RZ, RZ, R22 ;  /* 0x000000ffff057224 */ /* 0x001fe400078e0016 */
[----:B------:R-:W-:Y:S01]  /*5d10*/  IMAD.MOV.U32 R4, RZ, RZ, R23 ;  /* 0x000000ffff047224 */ /* 0x000fe200078e0017 */
[----:B-1----:R-:W4:Y:S04]  /*5d20*/  LDL.LU.64 R6, [R1+0x640] ;  /* 0x0006400001067983 */ /* 0x002f280000300a00 */
[----:B------:R-:W2:Y:S04]  /*5d30*/  LDL.LU.64 R22, [R1+0x638] ;  /* 0x0006380001167983 */ /* 0x000ea80000300a00 */
[----:B------:R-:W2:Y:S01]  /*5d40*/  LDL.LU.64 R20, [R1+0x630] ;  /* 0x0006300001147983 */ /* 0x000ea20000300a00 */
[----:B---3--:R-:W-:Y:S01]  /*5d50*/  IMAD.MOV.U32 R9, RZ, RZ, R19 ;  /* 0x000000ffff097224 */ /* 0x008fe200078e0013 */
[----:B--2---:R-:W-:-:S15]  /*5d60*/  HMMA.16816.F32.BF16 R20, R12, R18, R20 ;  /* 0x000000120c14723c */ /* 0x004fde0000041814 */
[----:B------:R-:W-:-:S04]  /*5d70*/  NOP ;  /* 0x0000000000007918 */ /* 0x000fc80000000000 */
[----:B------:R0:W-:Y:S04]  /*5d80*/  STL.64 [R1+0x220], R20 ;  /* 0x0002201401007387 */ /* 0x0001e80000100a00 */
[----:B------:R1:W-:Y:S01]  /*5d90*/  STL.64 [R1+0x228], R22 ;  /* 0x0002281601007387 */ /* 0x0003e20000100a00 */
[----:B0-----:R-:W-:-:S03]  /*5da0*/  IMAD.MOV.U32 R20, RZ, RZ, R18 ;  /* 0x000000ffff147224 */ /* 0x001fc600078e0012 */
[----:B------:R-:W2:Y:S02]  /*5db0*/  LDL.LU.64 R18, [R1+0x628] ;  /* 0x0006280001127983 */ /* 0x000ea40000300a00 */
[----:B--2---:R-:W-:Y:S01]  /*5dc0*/  HMMA.16816.F32.BF16 R24, R12, R18, R24 ;  /* 0x000000120c18723c */ /* 0x004fe20000041818 */
[----:B-1----:R-:W-:Y:S02]  /*5dd0*/  IMAD.MOV.U32 R22, RZ, RZ, R18 ;  /* 0x000000ffff167224 */ /* 0x002fe400078e0012 */
[----:B------:R-:W-:-:S15]  /*5de0*/  IMAD.MOV.U32 R21, RZ, RZ, R19 ;  /* 0x000000ffff157224 */ /* 0x000fde00078e0013 */
[----:B------:R-:W-:Y:S01]  /*5df0*/  NOP ;  /* 0x0000000000007918 */ /* 0x000fe20000000000 */
[----:B------:R-:W-:Y:S04]  /*5e00*/  STL.64 [R1+0x210], R24 ;  /* 0x0002101801007387 */ /* 0x000fe80000100a00 */
[----:B------:R0:W-:Y:S04]  /*5e10*/  STL.64 [R1+0x218], R26 ;  /* 0x0002181a01007387 */ /* 0x0001e80000100a00 */
[----:B0-----:R-:W2:Y:S04]  /*5e20*/  LDL.LU.64 R26, [R1+0x620] ;  /* 0x00062000011a7983 */ /* 0x001ea80000300a00 */
[----:B------:R-:W2:Y:S04]  /*5e30*/  LDL.LU.64 R18, [R1+0x618] ;  /* 0x0006180001127983 */ /* 0x000ea80000300a00 */
[----:B------:R-:W2:Y:S02]  /*5e40*/  LDL.LU.64 R16, [R1+0x610] ;  /* 0x0006100001107983 */ /* 0x000ea40000300a00 */
[----:B--2---:R-:W-:-:S15]  /*5e50*/  HMMA.16816.F32.BF16 R16, R12, R26, R16 ;  /* 0x0000001a0c10723c */ /* 0x004fde0000041810 */
[----:B------:R-:W-:-:S04]  /*5e60*/  NOP ;  /* 0x0000000000007918 */ /* 0x000fc80000000000 */
[----:B------:R-:W-:Y:S04]  /*5e70*/  STL.64 [R1+0x200], R16 ;  /* 0x0002001001007387 */ /* 0x000fe80000100a00 */
[----:B------:R0:W-:Y:S04]  /*5e80*/  STL.64 [R1+0x208], R18 ;  /* 0x0002081201007387 */ /* 0x0001e80000100a00 */
[----:B0-----:R-:W4:Y:S04]  /*5e90*/  LDL.LU.64 R18, [R1+0x608] ;  /* 0x0006080001127983 */ /* 0x001f280000300a00 */
[----:B------:R-:W4:Y:S04]  /*5ea0*/  LDL.LU.64 R16, [R1+0x600] ;  /* 0x0006000001107983 */ /* 0x000f280000300a00 */
[----:B------:R0:W-:Y:S02]  /*5eb0*/  STL.64 [R1+0x590], R26 ;  /* 0x0005901a01007387 */ /* 0x0001e40000100a00 */
[----:B0-----:R-:W-:-:S02]  /*5ec0*/  IMAD.MOV.U32 R26, RZ, RZ, R22 ;  /* 0x000000ffff1a7224 */ /* 0x001fc400078e0016 */
[----:B------:R-:W-:-:S05]  /*5ed0*/  IMAD.MOV.U32 R27, RZ, RZ, R21 ;  /* 0x000000ffff1b7224 */ /* 0x000fca00078e0015 */
[----:B------:R0:W-:Y:S02]  /*5ee0*/  STL.64 [R1+0x5a8], R26 ;  /* 0x0005a81a01007387 */ /* 0x0001e40000100a00 */
[----:B0-----:R-:W-:Y:S02]  /*5ef0*/  IMAD.MOV.U32 R26, RZ, RZ, R20 ;  /* 0x000000ffff1a7224 */ /* 0x001fe400078e0014 */
[----:B------:R-:W-:-:S05]  /*5f00*/  IMAD.MOV.U32 R27, RZ, RZ, R9 ;  /* 0x000000ffff1b7224 */ /* 0x000fca00078e0009 */
[----:B------:R0:W-:Y:S02]  /*5f10*/  STL.64 [R1+0x5b8], R26 ;  /* 0x0005b81a01007387 */ /* 0x0001e40000100a00 */
[----:B0-----:R-:W-:Y:S02]  /*5f20*/  IMAD.MOV.U32 R26, RZ, RZ, R5 ;  /* 0x000000ffff1a7224 */ /* 0x001fe400078e0005 */
[----:B------:R-:W-:Y:S01]  /*5f30*/  IMAD.MOV.U32 R27, RZ, RZ, R4 ;  /* 0x000000ffff1b7224 */ /* 0x000fe200078e0004 */
[----:B----4-:R-:W-:Y:S01]  /*5f40*/  HMMA.16816.F32.BF16 R20, R12, R6, R16 ;  /* 0x000000060c14723c */ /* 0x010fe20000041810 */
[----:B------:R-:W2:-:S15]  /*5f50*/  LDL.LU R16, [R1+0x60] ;  /* 0x0000600001107983 */ /* 0x000e9e0000300800 */
[----:B------:R-:W-:-:S03]  /*5f60*/  NOP ;  /* 0x0000000000007918 */ /* 0x000fc60000000000 */
[----:B------:R-:W-:Y:S04]  /*5f70*/  STL.64 [R1+0x1f0], R20 ;  /* 0x0001f01401007387 */ /* 0x000fe80000100a00 */
[----:B------:R-:W-:Y:S04]  /*5f80*/  STL.64 [R1+0x1f8], R22 ;  /* 0x0001f81601007387 */ /* 0x000fe80000100a00 */
[----:B------:R-:W2:Y:S04]  /*5f90*/  LDL.LU R17, [R1+0x64] ;  /* 0x0000640001117983 */ /* 0x000ea80000300800 */
[----:B------:R-:W2:Y:S04]  /*5fa0*/  LDL.LU R18, [R1+0x68] ;  /* 0x0000680001127983 */ /* 0x000ea80000300800 */
[----:B------:R-:W2:Y:S04]  /*5fb0*/  LDL.LU R19, [R1+0x6c] ;  /* 0x00006c0001137983 */ /* 0x000ea80000300800 */
[----:B------:R-:W-:Y:S04]  /*5fc0*/  STL.64 [R1+0x5d0], R26 ;  /* 0x0005d01a01007387 */ /* 0x000fe80000100a00 */
[----:B------:R0:W-:Y:S04]  /*5fd0*/  STL.64 [R1+0x5b0], R6 ;  /* 0x0005b00601007387 */ /* 0x0001e80000100a00 */
[----:B------:R-:W3:Y:S04]  /*5fe0*/  LDL.LU R4, [R1+0x170] ;  /* 0x0001700001047983 */ /* 0x000ee80000300800 */
[----:B------:R-:W3:Y:S04]  /*5ff0*/  LDL.LU R5, [R1+0x174] ;  /* 0x0001740001057983 */ /* 0x000ee80000300800 */
[----:B0-----:R-:W4:Y:S04]  /*6000*/  LDL.LU R6, [R1+0x178] ;  /* 0x0001780001067983 */ /* 0x001f280000300800 */
[----:B------:R-:W4:Y:S01]  /*6010*/  LDL.LU R7, [R1+0x17c] ;  /* 0x00017c0001077983 */ /* 0x000f220000300800 */
[----:B------:R-:W-:-:S02]  /*6020*/  IMAD.MOV.U32 R26, RZ, RZ, R8 ;  /* 0x000000ffff1a7224 */ /* 0x000fc400078e0008 */
[----:B------:R-:W-:Y:S01]  /*6030*/  IMAD.MOV.U32 R27, RZ, RZ, R3 ;  /* 0x000000ffff1b7224 */ /* 0x000fe200078e0003 */
[----:B------:R-:W-:Y:S04]  /*6040*/  LDSM.16.MT88.4 R20, [R29+0x2180] ;  /* 0x002180001d14783b */ /* 0x000fe80000004200 */
[----:B------:R-:W-:Y:S04]  /*6050*/  STL.64 [R1+0x5e8], R26 ;  /* 0x0005e81a01007387 */ /* 0x000fe80000100a00 */
[----:B----4-:R-:W-:Y:S04]  /*6060*/  STL.64 [R1+0x5c8], R6 ;  /* 0x0005c80601007387 */ /* 0x010fe80000100a00 */
[----:B---3--:R0:W-:Y:S04]  /*6070*/  STL.64 [R1+0x5c0], R4 ;  /* 0x0005c00401007387 */ /* 0x0081e80000100a00 */
[----:B0-----:R-:W3:Y:S04]  /*6080*/  LDL.LU R4, [R1+0x150] ;  /* 0x0001500001047983 */ /* 0x001ee80000300800 */
[----:B------:R-:W3:Y:S04]  /*6090*/  LDL.LU R5, [R1+0x154] ;  /* 0x0001540001057983 */ /* 0x000ee80000300800 */
[----:B------:R-:W4:Y:S04]  /*60a0*/  LDL.LU R6, [R1+0x158] ;  /* 0x0001580001067983 */ /* 0x000f280000300800 */
[----:B------:R-:W4:Y:S01]  /*60b0*/  LDL.LU R7, [R1+0x15c] ;  /* 0x00015c0001077983 */ /* 0x000f220000300800 */
[----:B--2---:R-:W-:Y:S01]  /*60c0*/  HMMA.16816.F32.BF16 R12, R12, R10, R16 ;  /* 0x0000000a0c0c723c */ /* 0x004fe20000041810 */
[----:B------:R-:W-:-:S02]  /*60d0*/  IMAD.MOV.U32 R26, RZ, RZ, R2 ;  /* 0x000000ffff1a7224 */ /* 0x000fc400078e0002 */
[----:B------:R-:W-:Y:S01]  /*60e0*/  IMAD.MOV.U32 R27, RZ, RZ, R0 ;  /* 0x000000ffff1b7224 */ /* 0x000fe200078e0000 */
[----:B------:R-:W-:Y:S04]  /*60f0*/  LDSM.16.MT88.4 R16, [R29+0x2100] ;  /* 0x002100001d10783b */ /* 0x000fe80000004200 */
[----:B----4-:R-:W-:Y:S04]  /*6100*/  STL.64 [R1+0x5e0], R6 ;  /* 0x0005e00601007387 */ /* 0x010fe80000100a00 */
[----:B---3--:R0:W-:Y:S04]  /*6110*/  STL.64 [R1+0x5d8], R4 ;  /* 0x0005d80401007387 */ /* 0x0081e80000100a00 */
[----:B0-----:R-:W2:Y:S04]  /*6120*/  LDL.LU R4, [R1+0x110] ;  /* 0x0001100001047983 */ /* 0x001ea80000300800 */
[----:B------:R-:W2:Y:S04]  /*6130*/  LDL.LU R5, [R1+0x114] ;  /* 0x0001140001057983 */ /* 0x000ea80000300800 */
[----:B------:R-:W3:Y:S04]  /*6140*/  LDL.LU R6, [R1+0x118] ;  /* 0x0001180001067983 */ /* 0x000ee80000300800 */
[----:B------:R-:W3:Y:S04]  /*6150*/  LDL.LU R7, [R1+0x11c] ;  /* 0x00011c0001077983 */ /* 0x000ee80000300800 */
[----:B---3--:R-:W-:Y:S04]  /*6160*/  STL.64 [R1+0x5f8], R6 ;  /* 0x0005f80601007387 */ /* 0x008fe80000100a00 */
[----:B--2---:R0:W-:Y:S04]  /*6170*/  STL.64 [R1+0x5f0], R4 ;  /* 0x0005f00401007387 */ /* 0x0041e80000100a00 */
[----:B0-----:R-:W2:Y:S04]  /*6180*/  LDL.LU R4, [R1+0x300] ;  /* 0x0003000001047983 */ /* 0x001ea80000300800 */
[----:B------:R-:W2:Y:S04]  /*6190*/  LDL.LU R5, [R1+0x304] ;  /* 0x0003040001057983 */ /* 0x000ea80000300800 */
[----:B------:R-:W2:Y:S04]  /*61a0*/  LDL.LU R6, [R1+0x308] ;  /* 0x0003080001067983 */ /* 0x000ea80000300800 */
[----:B------:R-:W2:Y:S04]  /*61b0*/  LDL.LU R7, [R1+0x30c] ;  /* 0x00030c0001077983 */ /* 0x000ea80000300800 */
[----:B------:R0:W-:Y:S04]  /*61c0*/  STL.64 [R1+0x588], R10 ;  /* 0x0005880a01007387 */ /* 0x0001e80000100a00 */
[----:B------:R-:W3:Y:S04]  /*61d0*/  LDL.LU R8, [R1+0xc0] ;  /* 0x0000c00001087983 */ /* 0x000ee80000300800 */
[----:B------:R-:W-:Y:S04]  /*61e0*/  STL.64 [R1+0x1e0], R12 ;  /* 0x0001e00c01007387 */ /* 0x000fe80000100a00 */
[----:B------:R-:W-:Y:S04]  /*61f0*/  STL.64 [R1+0x1e8], R14 ;  /* 0x0001e80e01007387 */ /* 0x000fe80000100a00 */
[----:B------:R-:W3:Y:S04]  /*6200*/  LDL.LU R9, [R1+0xc4] ;  /* 0x0000c40001097983 */ /* 0x000ee80000300800 */
[----:B0-----:R-:W4:Y:S04]  /*6210*/  LDL.LU R10, [R1+0xc8] ;  /* 0x0000c800010a7983 */ /* 0x001f280000300800 */
[----:B------:R-:W4:Y:S04]  /*6220*/  LDL.LU R11, [R1+0xcc] ;  /* 0x0000cc00010b7983 */ /* 0x000f280000300800 */
[----:B------:R-:W2:Y:S02]  /*6230*/  LDSM.16.MT88.4 R12, [R29+0x2080] ;  /* 0x002080001d0c783b */ /* 0x000ea40000004200 */
[C---:B--2---:R-:W-:Y:S02]  /*6240*/  HMMA.16816.F32.BF16 R24, R12.reuse, R26, R4 ;  /* 0x0000001a0c18723c */ /* 0x044fe40000041804 */
[----:B----4-:R-:W-:Y:S04]  /*6250*/  STL.64 [R1+0x5a0], R10 ;  /* 0x0005a00a01007387 */ /* 0x010fe80000100a00 */
[----:B---3--:R0:W-:Y:S04]  /*6260*/  STL.64 [R1+0x598], R8 ;  /* 0x0005980801007387 */ /* 0x0081e80000100a00 */
[----:B0-----:R-:W2:Y:S04]  /*6270*/  LDL.LU R8, [R1+0xf0] ;  /* 0x0000f00001087983 */ /* 0x001ea80000300800 */
[----:B------:R-:W2:Y:S04]  /*6280*/  LDL.LU R9, [R1+0xf4] ;  /* 0x0000f40001097983 */ /* 0x000ea80000300800 */
[----:B------:R-:W2:Y:S04]  /*6290*/  LDL.LU R10, [R1+0xf8] ;  /* 0x0000f800010a7983 */ /* 0x000ea80000300800 */
[----:B------:R-:W2:Y:S04]  /*62a0*/  LDL.LU R11, [R1+0xfc] ;  /* 0x0000fc00010b7983 */ /* 0x000ea80000300800 */
[----:B------:R-:W-:Y:S04]  /*62b0*/  STL [R1+0x4cc], R22 ;  /* 0x0004cc1601007387 */ /* 0x000fe80000100800 */
[----:B------:R-:W-:Y:S04]  /*62c0*/  STL [R1+0x4c8], R23 ;  /* 0x0004c81701007387 */ /* 0x000fe80000100800 */
[----:B------:R0:W-:Y:S04]  /*62d0*/  STL.64 [R1+0x570], R20 ;  /* 0x0005701401007387 */ /* 0x0001e80000100a00 */
[----:B0-----:R-:W3:Y:S04]  /*62e0*/  LDL.LU R20, [R1+0xb0] ;  /* 0x0000b00001147983 */ /* 0x001ee80000300800 */
[----:B------:R-:W3:Y:S04]  /*62f0*/  LDL.LU R21, [R1+0xb4] ;  /* 0x0000b40001157983 */ /* 0x000ee80000300800 */
[----:B------:R-:W3:Y:S04]  /*6300*/  LDL.LU R22, [R1+0xb8] ;  /* 0x0000b80001167983 */ /* 0x000ee80000300800 */
[----:B------:R-:W3:Y:S04]  /*6310*/  LDL.LU R23, [R1+0xbc] ;  /* 0x0000bc0001177983 */ /* 0x000ee80000300800 */
[----:B------:R-:W-:Y:S04]  /*6320*/  STL [R1+0x4c4], R29 ;  /* 0x0004c41d01007387 */ /* 0x000fe80000100800 */
[----:B------:R-:W4:Y:S04]  /*6330*/  LDL.LU.64 R6, [R1+0x5f8] ;  /* 0x0005f80001067983 */ /* 0x000f280000300a00 */
[----:B------:R-:W4:Y:S04]  /*6340*/  LDL.LU.64 R4, [R1+0x5f0] ;  /* 0x0005f00001047983 */ /* 0x000f280000300a00 */
[----:B------:R-:W-:Y:S04]  /*6350*/  STL.64 [R1+0x120], R24 ;  /* 0x0001201801007387 */ /* 0x000fe80000100a00 */
[----:B------:R0:W-:Y:S04]  /*6360*/  STL.64 [R1+0x128], R26 ;  /* 0x0001281a01007387 */ /* 0x0001e80000100a00 */
[----:B0-----:R-:W4:Y:S02]  /*6370*/  LDL.LU.64 R26, [R1+0x5e8] ;  /* 0x0005e800011a7983 */ /* 0x001f240000300a00 */
[----:B----4-:R-:W-:Y:S02]  /*6380*/  HMMA.16816.F32.BF16 R24, R12, R26, R4 ;  /* 0x0000001a0c18723c */ /* 0x010fe40000041804 */
[----:B------:R-:W4:Y:S04]  /*6390*/  LDL.LU.64 R6, [R1+0x5e0] ;  /* 0x0005e00001067983 */ /* 0x000f280000300a00 */
[----:B------:R-:W4:-:S13]  /*63a0*/  LDL.LU.64 R4, [R1+0x5d8] ;  /* 0x0005d80001047983 */ /* 0x000f1a0000300a00 */
        /* <DEDUP_REMOVED lines=10> */
[----:B------:R-:W3:-:S15]  /*6450*/  LDL.LU.64 R6, [R1+0x5b0] ;  /* 0x0005b00001067983 */ /* 0x000ede0000300a00 */
[----:B------:R-:W-:Y:S02]  /*6460*/  NOP ;  /* 0x0000000000007918 */ /* 0x000fe40000000000 */
[----:B------:R-:W-:Y:S04]  /*6470*/  STL.64 [R1+0x170], R24 ;  /* 0x0001701801007387 */ /* 0x000fe80000100a00 */
[----:B------:R0:W-:Y:S04]  /*6480*/  STL.64 [R1+0x178], R26 ;  /* 0x0001781a01007387 */ /* 0x0001e80000100a00 */
[----:B0-----:R-:W2:Y:S04]  /*6490*/  LDL.LU.64 R26, [R1+0x5a8] ;  /* 0x0005a800011a7983 */ /* 0x001ea80000300a00 */
[----:B------:R-:W4:Y:S01]  /*64a0*/  LDL.LU.64 R4, [R1+0x318] ;  /* 0x0003180001047983 */ /* 0x000f220000300a00 */
[----:B--2---:R-:W-:Y:S03]  /*64b0*/  HMMA.16816.F32.BF16 R24, R12, R26, R8 ;  /* 0x0000001a0c18723c */ /* 0x004fe60000041808 */
[----:B------:R-:W2:Y:S04]  /*64c0*/  LDL.LU.64 R10, [R1+0x5a0] ;  /* 0x0005a000010a7983 */ /* 0x000ea80000300a00 */
[----:B------:R-:W2:-:S12]  /*64d0*/  LDL.LU.64 R8, [R1+0x598] ;  /* 0x0005980001087983 */ /* 0x000e980000300a00 */
[----:B------:R-:W-:Y:S04]  /*64e0*/  STL.64 [R1+0x160], R24 ;  /* 0x0001601801007387 */ /* 0x000fe80000100a00 */
[----:B------:R0:W-:Y:S04]  /*64f0*/  STL.64 [R1+0x168], R26 ;  /* 0x0001681a01007387 */ /* 0x0001e80000100a00 */
[----:B0-----:R-:W2:Y:S01]  /*6500*/  LDL.LU.64 R26, [R1+0x590] ;  /* 0x00059000011a7983 */ /* 0x001ea20000300a00 */
[C---:B---3--:R-:W-:Y:S08]  /*6510*/  HMMA.16816.F32.BF16 R20, R12.reuse, R6, R20 ;  /* 0x000000060c14723c */ /* 0x048ff00000041814 */
[----:B--2---:R-:W-:Y:S01]  /*6520*/  HMMA.16816.F32.BF16 R24, R12, R26, R8 ;  /* 0x0000001a0c18723c */ /* 0x004fe20000041808 */
[----:B------:R-:W2:-:S15]  /*6530*/  LDL.LU.64 R10, [R1+0x588] ;  /* 0x00058800010a7983 */ /* 0x000e9e0000300a00 */
[----:B------:R-:W-:-:S03]  /*6540*/  NOP ;  /* 0x0000000000007918 */ /* 0x000fc60000000000 */
[----:B------:R-:W-:Y:S04]  /*6550*/  STL.64 [R1+0x190], R24 ;  /* 0x0001901801007387 */ /* 0x000fe80000100a00 */
[----:B------:R0:W-:Y:S04]  /*6560*/  STL.64 [R1+0x198], R26 ;  /* 0x0001981a01007387 */ /* 0x0001e80000100a00 */
[----:B0-----:R-:W2:Y:S04]  /*6570*/  LDL.LU.64 R26, [R1+0x580] ;  /* 0x00058000011a7983 */ /* 0x001ea80000300a00 */
[----:B------:R-:W2:Y:S04]  /*6580*/  LDL.LU.64 R24, [R1+0x578] ;  /* 0x0005780001187983 */ /* 0x000ea80000300a00 */
[----:B------:R0:W-:Y:S04]  /*6590*/  STL.64 [R1+0x4f8], R6 ;  /* 0x0004f80601007387 */ /* 0x0001e80000100a00 */
[----:B----4-:R-:W-:Y:S04]  /*65a0*/  STL.64 [R1+0x4f0], R4 ;  /* 0x0004f00401007387 */ /* 0x010fe80000100a00 */
[----:B------:R-:W-:Y:S04]  /*65b0*/  STL.64 [R1+0x1d0], R20 ;  /* 0x0001d01401007387 */ /* 0x000fe80000100a00 */
[----:B------:R-:W-:Y:S04]  /*65c0*/  STL.64 [R1+0x1d8], R22 ;  /* 0x0001d81601007387 */ /* 0x000fe80000100a00 */
[----:B0-----:R-:W3:Y:S04]  /*65d0*/  LDL.LU.64 R6, [R1+0x8] ;  /* 0x0000080001067983 */ /* 0x001ee80000300a00 */
[----:B---3--:R0:W-:Y:S04]  /*65e0*/  STL.64 [R1+0x508], R6 ;  /* 0x0005080601007387 */ /* 0x0081e80000100a00 */
[----:B0-----:R-:W3:Y:S04]  /*65f0*/  LDL.LU.64 R6, [R1+0x18] ;  /* 0x0000180001067983 */ /* 0x001ee80000300a00 */
[----:B---3--:R0:W-:Y:S04]  /*6600*/  STL.64 [R1+0x520], R6 ;  /* 0x0005200601007387 */ /* 0x0081e80000100a00 */
[----:B0-----:R-:W3:Y:S04]  /*6610*/  LDL.LU.64 R6, [R1+0x28] ;  /* 0x0000280001067983 */ /* 0x001ee80000300a00 */
[----:B---3--:R2:W-:Y:S02]  /*6620*/  STL.64 [R1+0x538], R6 ;  /* 0x0005380601007387 */ /* 0x0085e40000100a00 */
[----:B--2---:R-:W-:Y:S02]  /*6630*/  HMMA.16816.F32.BF16 R4, R12, R10, R24 ;  /* 0x0000000a0c04723c */ /* 0x004fe40000041818 */
[----:B------:R-:W2:-:S15]  /*6640*/  LDL.LU R24, [R1+0x280] ;  /* 0x0002800001187983 */ /* 0x000e9e0000300800 */
[----:B------:R-:W-:Y:S02]  /*6650*/  NOP ;  /* 0x0000000000007918 */ /* 0x000fe40000000000 */
[----:B------:R-:W-:Y:S04]  /*6660*/  STL.64 [R1+0x1c0], R4 ;  /* 0x0001c00401007387 */ /* 0x000fe80000100a00 */
[----:B------:R-:W-:Y:S04]  /*6670*/  STL.64 [R1+0x1c8], R6 ;  /* 0x0001c80601007387 */ /* 0x000fe80000100a00 */
[----:B------:R-:W2:Y:S04]  /*6680*/  LDL.LU R25, [R1+0x284] ;  /* 0x0002840001197983 */ /* 0x000ea80000300800 */
[----:B------:R-:W3:Y:S04]  /*6690*/  LDL.LU R26, [R1+0x288] ;  /* 0x00028800011a7983 */ /* 0x000ee80000300800 */
[----:B------:R-:W3:Y:S04]  /*66a0*/  LDL.LU R27, [R1+0x28c] ;  /* 0x00028c00011b7983 */ /* 0x000ee80000300800 */
[----:B------:R-:W4:Y:S04]  /*66b0*/  LDL.LU R20, [R1+0x2f0] ;  /* 0x0002f00001147983 */ /* 0x000f280000300800 */
[----:B------:R-:W4:Y:S04]  /*66c0*/  LDL.LU R21, [R1+0x2f4] ;  /* 0x0002f40001157983 */ /* 0x000f280000300800 */
[----:B------:R-:W4:Y:S04]  /*66d0*/  LDL.LU R22, [R1+0x2f8] ;  /* 0x0002f80001167983 */ /* 0x000f280000300800 */
[----:B------:R-:W4:Y:S04]  /*66e0*/  LDL.LU R23, [R1+0x2fc] ;  /* 0x0002fc0001177983 */ /* 0x000f280000300800 */
[----:B---3--:R0:W-:Y:S04]  /*66f0*/  STL.64 [R1+0x568], R26 ;  /* 0x0005681a01007387 */ /* 0x0081e80000100a00 */
[----:B--2---:R-:W-:Y:S04]  /*6700*/  STL.64 [R1+0x560], R24 ;  /* 0x0005601801007387 */ /* 0x004fe80000100a00 */
[----:B0-----:R-:W4:Y:S04]  /*6710*/  LDL.LU.64 R26, [R1+0x58] ;  /* 0x00005800011a7983 */ /* 0x001f280000300a00 */
[----:B------:R-:W2:Y:S04]  /*6720*/  LDL.LU.64 R6, [R1+0x38] ;  /* 0x0000380001067983 */ /* 0x000ea80000300a00 */
[----:B--2---:R0:W-:Y:S04]  /*6730*/  STL.64 [R1+0x550], R6 ;  /* 0x0005500601007387 */ /* 0x0041e80000100a00 */
[----:B0-----:R-:W2:Y:S04]  /*6740*/  LDL.LU.64 R6, [R1+0x48] ;  /* 0x0000480001067983 */ /* 0x001ea80000300a00 */
[----:B------:R0:W-:Y:S04]  /*6750*/  STL.64 [R1+0x500], R10 ;  /* 0x0005000a01007387 */ /* 0x0001e80000100a00 */
[----:B------:R-:W3:Y:S04]  /*6760*/  LDL.LU R8, [R1+0x140] ;  /* 0x0001400001087983 */ /* 0x000ee80000300800 */
[----:B------:R-:W3:Y:S04]  /*6770*/  LDL.LU R9, [R1+0x144] ;  /* 0x0001440001097983 */ /* 0x000ee80000300800 */
[----:B0-----:R-:W2:Y:S04]  /*6780*/  LDL.LU R10, [R1+0x148] ;  /* 0x00014800010a7983 */ /* 0x001ea80000300800 */
[----:B------:R-:W2:Y:S04]  /*6790*/  LDL.LU R11, [R1+0x14c] ;  /* 0x00014c00010b7983 */ /* 0x000ea80000300800 */
[----:B--2---:R-:W-:Y:S04]  /*67a0*/  STL.64 [R1+0x518], R10 ;  /* 0x0005180a01007387 */ /* 0x004fe80000100a00 */
[----:B---3--:R0:W-:Y:S04]  /*67b0*/  STL.64 [R1+0x510], R8 ;  /* 0x0005100801007387 */ /* 0x0081e80000100a00 */
[----:B0-----:R-:W2:Y:S04]  /*67c0*/  LDL.LU R8, [R1+0x100] ;  /* 0x0001000001087983 */ /* 0x001ea80000300800 */
[----:B------:R-:W2:Y:S04]  /*67d0*/  LDL.LU R9, [R1+0x104] ;  /* 0x0001040001097983 */ /* 0x000ea80000300800 */
[----:B------:R-:W3:Y:S04]  /*67e0*/  LDL.LU R10, [R1+0x108] ;  /* 0x00010800010a7983 */ /* 0x000ee80000300800 */
[----:B------:R-:W3:Y:S01]  /*67f0*/  LDL.LU R11, [R1+0x10c] ;  /* 0x00010c00010b7983 */ /* 0x000ee20000300800 */
[----:B----4-:R-:W-:Y:S03]  /*6800*/  HMMA.16816.F32.BF16 R20, R16, R26, R20 ;  /* 0x0000001a1014723c */ /* 0x010fe60000041814 */
[----:B---3--:R-:W-:Y:S04]  /*6810*/  STL.64 [R1+0x530], R10 ;  /* 0x0005300a01007387 */ /* 0x008fe80000100a00 */
[----:B--2---:R0:W-:Y:S04]  /*6820*/  STL.64 [R1+0x528], R8 ;  /* 0x0005280801007387 */ /* 0x0041e80000100a00 */
[----:B0-----:R-:W2:Y:S04]  /*6830*/  LDL.LU R8, [R1+0x250] ;  /* 0x0002500001087983 */ /* 0x001ea80000300800 */
[----:B------:R-:W2:Y:S04]  /*6840*/  LDL.LU R9, [R1+0x254] ;  /* 0x0002540001097983 */ /* 0x000ea80000300800 */
[----:B------:R-:W3:Y:S04]  /*6850*/  LDL.LU R10, [R1+0x258] ;  /* 0x00025800010a7983 */ /* 0x000ee80000300800 */
[----:B------:R-:W3:Y:S01]  /*6860*/  LDL.LU R11, [R1+0x25c] ;  /* 0x00025c00010b7983 */ /* 0x000ee20000300800 */
[----:B------:R-:W-:-:S03]  /*6870*/  IMAD.MOV.U32 R29, RZ, RZ, R27 ;  /* 0x000000ffff1d7224 */ /* 0x000fc600078e001b */
[----:B---3--:R-:W-:Y:S04]  /*6880*/  STL.64 [R1+0x548], R10 ;  /* 0x0005480a01007387 */ /* 0x008fe80000100a00 */
[----:B--2---:R0:W-:Y:S04]  /*6890*/  STL.64 [R1+0x540], R8 ;  /* 0x0005400801007387 */ /* 0x0041e80000100a00 */
[----:B0-----:R-:W2:Y:S04]  /*68a0*/  LDL.LU R8, [R1+0x270] ;  /* 0x0002700001087983 */ /* 0x001ea80000300800 */
[----:B------:R-:W2:Y:S04]  /*68b0*/  LDL.LU R9, [R1+0x274] ;  /* 0x0002740001097983 */ /* 0x000ea80000300800 */
[----:B------:R-:W2:Y:S04]  /*68c0*/  LDL.LU R10, [R1+0x278] ;  /* 0x00027800010a7983 */ /* 0x000ea80000300800 */
[----:B------:R-:W2:Y:S04]  /*68d0*/  LDL.LU R11, [R1+0x27c] ;  /* 0x00027c00010b7983 */ /* 0x000ea80000300800 */
[----:B------:R-:W3:Y:S04]  /*68e0*/  LDL.LU.64 R12, [R1+0x320] ;  /* 0x00032000010c7983 */ /* 0x000ee80000300a00 */
[----:B------:R0:W-:Y:S04]  /*68f0*/  STL.64 [R1+0xf0], R20 ;  /* 0x0000f01401007387 */ /* 0x0001e80000100a00 */
[----:B------:R1:W-:Y:S04]  /*6900*/  STL.64 [R1+0xf8], R22 ;  /* 0x0000f81601007387 */ /* 0x0003e80000100a00 */
[----:B0-----:R-:W4:Y:S01]  /*6910*/  LDL.LU.64 R20, [R1+0x570] ;  /* 0x0005700001147983 */ /* 0x001f220000300a00 */
[----:B-1----:R-:W-:-:S03]  /*6920*/  IMAD.MOV.U32 R23, RZ, RZ, R26 ;  /* 0x000000ffff177224 */ /* 0x002fc600078e001a */
[----:B------:R-:W2:Y:S04]  /*6930*/  LDL.LU.64 R26, [R1+0x568] ;  /* 0x00056800011a7983 */ /* 0x000ea80000300a00 */
[----:B------:R-:W2:Y:S01]  /*6940*/  LDL.LU.64 R24, [R1+0x560] ;  /* 0x0005600001187983 */ /* 0x000ea20000300a00 */
[----:B------:R-:W-:Y:S01]  /*6950*/  IMAD.MOV.U32 R22, RZ, RZ, R7 ;  /* 0x000000ffff167224 */ /* 0x000fe200078e0007 */
[----:B--2---:R-:W-:-:S15]  /*6960*/  HMMA.16816.F32.BF16 R24, R16, R6, R24 ;  /* 0x000000061018723c */ /* 0x004fde0000041818 */
[----:B------:R-:W-:-:S04]  /*6970*/  NOP ;  /* 0x0000000000007918 */ /* 0x000fc80000000000 */
[----:B------:R0:W-:Y:S04]  /*6980*/  STL.64 [R1+0xe0], R24 ;  /* 0x0000e01801007387 */ /* 0x0001e80000100a00 */
[----:B------:R1:W-:Y:S04]  /*6990*/  STL.64 [R1+0xe8], R26 ;  /* 0x0000e81a01007387 */ /* 0x0003e80000100a00 */
[----:B0-----:R-:W2:Y:S01]  /*69a0*/  LDL.LU R24, [R1+0x558] ;  /* 0x0005580001187983 */ /* 0x001ea20000300800 */
[----:B-1----:R-:W-:-:S03]  /*69b0*/  IMAD.MOV.U32 R27, RZ, RZ, R6 ;  /* 0x000000ffff1b7224 */ /* 0x002fc600078e0006 */
[----:B------:R-:W2:Y:S04]  /*69c0*/  LDL.LU.64 R6, [R1+0x550] ;  /* 0x0005500001067983 */ /* 0x000ea80000300a00 */
[----:B------:R-:W-:Y:S04]  /*69d0*/  STL.64 [R1+0x4e8], R22 ;  /* 0x0004e81601007387 */ /* 0x000fe80000100a00 */
[----:B----4-:R0:W-:Y:S04]  /*69e0*/  STL.64 [R1+0x4e0], R20 ;  /* 0x0004e01401007387 */ /* 0x0101e80000100a00 */
[----:B0-----:R-:W4:Y:S04]  /*69f0*/  LDL.LU R20, [R1+0x180] ;  /* 0x0001800001147983 */ /* 0x001f280000300800 */
[----:B------:R-:W4:Y:S04]  /*6a00*/  LDL.LU R21, [R1+0x184] ;  /* 0x0001840001157983 */ /* 0x000f280000300800 */
[----:B------:R-:W4:Y:S04]  /*6a10*/  LDL.LU R22, [R1+0x188] ;  /* 0x0001880001167983 */ /* 0x000f280000300800 */
[----:B------:R-:W4:Y:S01]  /*6a20*/  LDL.LU R23, [R1+0x18c] ;  /* 0x00018c0001177983 */ /* 0x000f220000300800 */
[----:B--2---:R-:W-:Y:S01]  /*6a30*/  HMMA.16816.F32.BF16 R8, R16, R6, R8 ;  /* 0x000000061008723c */ /* 0x004fe20000041808 */
[----:B------:R-:W-:-:S02]  /*6a40*/  IMAD.MOV.U32 R25, RZ, RZ, R6 ;  /* 0x000000ffff197224 */ /* 0x000fc400078e0006 */
[----:B------:R-:W-:-:S15]  /*6a50*/  IMAD.MOV.U32 R26, RZ, RZ, R7 ;  /* 0x000000ffff1a7224 */ /* 0x000fde00078e0007 */
[----:B------:R-:W-:Y:S01]  /*6a60*/  NOP ;  /* 0x0000000000007918 */ /* 0x000fe20000000000 */
[----:B------:R-:W-:Y:S04]  /*6a70*/  STL.64 [R1+0xd0], R8 ;  /* 0x0000d00801007387 */ /* 0x000fe80000100a00 */
[----:B------:R0:W-:Y:S04]  /*6a80*/  STL.64 [R1+0xd8], R10 ;  /* 0x0000d80a01007387 */ /* 0x0001e80000100a00 */
[----:B0-----:R-:W2:Y:S04]  /*6a90*/  LDL.LU.64 R10, [R1+0x548] ;  /* 0x00054800010a7983 */ /* 0x001ea80000300a00 */
[----:B------:R-:W2:Y:S04]  /*6aa0*/  LDL.LU.64 R8, [R1+0x540] ;  /* 0x0005400001087983 */ /* 0x000ea80000300a00 */
[----:B------:R-:W2:Y:S02]  /*6ab0*/  LDL.LU.64 R6, [R1+0x538] ;  /* 0x0005380001067983 */ /* 0x000ea40000300a00 */
        /* <DEDUP_REMOVED lines=25> */
[----:B------:R-:W4:Y:S04]  /*6c50*/  LDL.LU.64 R6, [R1+0x4f8] ;  /* 0x0004f80001067983 */ /* 0x000f280000300a00 */
[----:B------:R-:W2:Y:S04]  /*6c60*/  LDL.LU.64 R4, [R1+0x4f0] ;  /* 0x0004f00001047983 */ /* 0x000ea80000300a00 */
[----:B------:R-:W2:Y:S01]  /*6c70*/  LDL.LU.64 R8, [R1+0x328] ;  /* 0x0003280001087983 */ /* 0x000ea20000300a00 */
[----:B----4-:R-:W-:-:S15]  /*6c80*/  HMMA.16816.F32.BF16 R20, R16, R6, R20 ;  /* 0x000000061014723c */ /* 0x010fde0000041814 */
[----:B------:R-:W-:-:S04]  /*6c90*/  NOP ;  /* 0x0000000000007918 */ /* 0x000fc80000000000 */
[----:B------:R-:W-:Y:S04]  /*6ca0*/  STL.64 [R1+0x180], R20 ;  /* 0x0001801401007387 */ /* 0x000fe80000100a00 */
[----:B------:R0:W-:Y:S04]  /*6cb0*/  STL.64 [R1+0x188], R22 ;  /* 0x0001881601007387 */ /* 0x0001e80000100a00 */
[----:B0-----:R-:W4:Y:S04]  /*6cc0*/  LDL.LU.64 R22, [R1+0x4e8] ;  /* 0x0004e80001167983 */ /* 0x001f280000300a00 */
[----:B------:R-:W3:Y:S04]  /*6cd0*/  LDL.LU.64 R20, [R1+0x4e0] ;  /* 0x0004e00001147983 */ /* 0x000ee80000300a00 */
[----:B------:R0:W-:Y:S04]  /*6ce0*/  STL.64 [R1+0x488], R6 ;  /* 0x0004880601007387 */ /* 0x0001e80000100a00 */
[----:B--2---:R-:W-:Y:S01]  /*6cf0*/  STL.64 [R1+0x480], R4 ;  /* 0x0004800401007387 */ /* 0x004fe20000100a00 */
[----:B0-----:R-:W-:-:S02]  /*6d00*/  IMAD.MOV.U32 R6, RZ, RZ, R25 ;  /* 0x000000ffff067224 */ /* 0x001fc400078e0019 */
[----:B------:R-:W-:Y:S01]  /*6d10*/  IMAD.MOV.U32 R7, RZ, RZ, R26 ;  /* 0x000000ffff077224 */ /* 0x000fe200078e001a */
[----:B------:R-:W2:Y:S04]  /*6d20*/  LDL.LU R25, [R1+0x4d8] ;  /* 0x0004d80001197983 */ /* 0x000ea80000300800 */
[----:B------:R-:W2:Y:S04]  /*6d30*/  LDL.LU R26, [R1+0x4d4] ;  /* 0x0004d400011a7983 */ /* 0x000ea80000300800 */
[----:B------:R0:W-:Y:S02]  /*6d40*/  STL.64 [R1+0x4a0], R6 ;  /* 0x0004a00601007387 */ /* 0x0001e40000100a00 */
[----:B0-----:R-:W-:-:S02]  /*6d50*/  IMAD.MOV.U32 R6, RZ, RZ, R27 ;  /* 0x000000ffff067224 */ /* 0x001fc400078e001b */
[----:B------:R-:W2:Y:S01]  /*6d60*/  LDL.LU R27, [R1+0x4d0] ;  /* 0x0004d000011b7983 */ /* 0x000ea20000300800 */
[----:B----4-:R-:W-:-:S03]  /*6d70*/  IMAD.MOV.U32 R7, RZ, RZ, R22 ;  /* 0x000000ffff077224 */ /* 0x010fc600078e0016 */
[----:B------:R-:W3:Y:S04]  /*6d80*/  LDL.LU R22, [R1+0x4cc] ;  /* 0x0004cc0001167983 */ /* 0x000ee80000300800 */
[----:B------:R0:W-:Y:S04]  /*6d90*/  STL.64 [R1+0x4b8], R6 ;  /* 0x0004b80601007387 */ /* 0x0001e80000100a00 */
[----:B------:R-:W3:Y:S04]  /*6da0*/  LDL.LU R4, [R1+0x2e0] ;  /* 0x0002e00001047983 */ /* 0x000ee80000300800 */
[----:B------:R-:W3:Y:S04]  /*6db0*/  LDL.LU R5, [R1+0x2e4] ;  /* 0x0002e40001057983 */ /* 0x000ee80000300800 */
[----:B0-----:R-:W3:Y:S04]  /*6dc0*/  LDL.LU R6, [R1+0x2e8] ;  /* 0x0002e80001067983 */ /* 0x001ee80000300800 */
[----:B------:R-:W3:Y:S01]  /*6dd0*/  LDL.LU R7, [R1+0x2ec] ;  /* 0x0002ec0001077983 */ /* 0x000ee20000300800 */
[----:B--2---:R-:W-:Y:S01]  /*6de0*/  HMMA.16816.F32.BF16 R16, R16, R10, R24 ;  /* 0x0000000a1010723c */ /* 0x004fe20000041818 */
[----:B------:R-:W-:-:S02]  /*6df0*/  IMAD.MOV.U32 R26, RZ, RZ, R23 ;  /* 0x000000ffff1a7224 */ /* 0x000fc400078e0017 */
[----:B------:R-:W3:Y:S01]  /*6e00*/  LDL.LU R23, [R1+0x4c8] ;  /* 0x0004c80001177983 */ /* 0x000ee20000300800 */
[----:B------:R-:W-:-:S15]  /*6e10*/  IMAD.MOV.U32 R27, RZ, RZ, R29 ;  /* 0x000000ffff1b7224 */ /* 0x000fde00078e001d */
[----:B------:R-:W-:Y:S04]  /*6e20*/  STL.64 [R1+0x1b0], R16 ;  /* 0x0001b01001007387 */ /* 0x000fe80000100a00 */
[----:B------:R-:W-:Y:S04]  /*6e30*/  STL.64 [R1+0x1b8], R18 ;  /* 0x0001b81201007387 */ /* 0x000fe80000100a00 */
[----:B------:R0:W5:Y:S04]  /*6e40*/  LDL.LU R29, [R1+0x4c4] ;  /* 0x0004c400011d7983 */ /* 0x0001680000300800 */
[----:B------:R-:W-:Y:S04]  /*6e50*/  STL.64 [R1+0x498], R10 ;  /* 0x0004980a01007387 */ /* 0x000fe80000100a00 */
[----:B------:R1:W-:Y:S04]  /*6e60*/  STL.64 [R1+0x490], R8 ;  /* 0x0004900801007387 */ /* 0x0003e80000100a00 */
[----:B-1----:R-:W2:Y:S04]  /*6e70*/  LDL.LU R8, [R1+0x2c0] ;  /* 0x0002c00001087983 */ /* 0x002ea80000300800 */
[----:B------:R-:W2:Y:S04]  /*6e80*/  LDL.LU R9, [R1+0x2c4] ;  /* 0x0002c40001097983 */ /* 0x000ea80000300800 */
[----:B------:R-:W4:Y:S04]  /*6e90*/  LDL.LU R10, [R1+0x2c8] ;  /* 0x0002c800010a7983 */ /* 0x000f280000300800 */
[----:B------:R-:W4:Y:S04]  /*6ea0*/  LDL.LU R11, [R1+0x2cc] ;  /* 0x0002cc00010b7983 */ /* 0x000f280000300800 */
[----:B----4-:R-:W-:Y:S04]  /*6eb0*/  STL.64 [R1+0x4b0], R10 ;  /* 0x0004b00a01007387 */ /* 0x010fe80000100a00 */
[----:B--2---:R1:W-:Y:S04]  /*6ec0*/  STL.64 [R1+0x4a8], R8 ;  /* 0x0004a80801007387 */ /* 0x0043e80000100a00 */
[----:B-1----:R-:W2:Y:S04]  /*6ed0*/  LDL.LU R8, [R1+0x2d0] ;  /* 0x0002d00001087983 */ /* 0x002ea80000300800 */
[----:B------:R-:W2:Y:S04]  /*6ee0*/  LDL.LU R9, [R1+0x2d4] ;  /* 0x0002d40001097983 */ /* 0x000ea80000300800 */
[----:B------:R-:W2:Y:S04]  /*6ef0*/  LDL.LU R10, [R1+0x2d8] ;  /* 0x0002d800010a7983 */ /* 0x000ea80000300800 */
[----:B------:R-:W2:Y:S04]  /*6f00*/  LDL.LU R11, [R1+0x2dc] ;  /* 0x0002dc00010b7983 */ /* 0x000ea80000300800 */
[----:B------:R-:W4:Y:S04]  /*6f10*/  LDL.LU.64 R16, [R1+0x330] ;  /* 0x0003300001107983 */ /* 0x000f280000300a00 */
[----:B------:R-:W2:Y:S01]  /*6f20*/  LDL.LU.64 R18, [R1+0x338] ;  /* 0x0003380001127983 */ /* 0x000ea20000300a00 */
[----:B---3--:R-:W-:Y:S03]  /*6f30*/  HMMA.16816.F32.BF16 R24, R20, R26, R4 ;  /* 0x0000001a1418723c */ /* 0x008fe60000041804 */
[----:B--2---:R1:W-:Y:S04]  /*6f40*/  STL.64 [R1+0x460], R18 ;  /* 0x0004601201007387 */ /* 0x0043e80000100a00 */
[----:B----4-:R-:W-:Y:S01]  /*6f50*/  STL.64 [R1+0x458], R16 ;  /* 0x0004581001007387 */ /* 0x010fe20000100a00 */
[----:B-1----:R-:W-:-:S03]  /*6f60*/  IMAD.MOV.U32 R18, RZ, RZ, R3 ;  /* 0x000000ffff127224 */ /* 0x002fc600078e0003 */
[----:B------:R-:W2:Y:S04]  /*6f70*/  LDL.LU R3, [R1+0x4c0] ;  /* 0x0004c00001037983 */ /* 0x000ea80000300800 */
[----:B------:R-:W3:Y:S04]  /*6f80*/  LDL.LU.64 R6, [R1+0x4b8] ;  /* 0x0004b80001067983 */ /* 0x000ee80000300a00 */
[----:B------:R1:W-:Y:S04]  /*6f90*/  STL.64 [R1+0xb0], R24 ;  /* 0x0000b01801007387 */ /* 0x0003e80000100a00 */
[----:B------:R-:W-:Y:S04]  /*6fa0*/  STL.64 [R1+0xb8], R26 ;  /* 0x0000b81a01007387 */ /* 0x000fe80000100a00 */
[----:B-1----:R-:W4:Y:S01]  /*6fb0*/  LDL.LU.64 R24, [R1+0x348] ;  /* 0x0003480001187983 */ /* 0x002f220000300a00 */
[----:B---3--:R-:W-:Y:S03]  /*6fc0*/  HMMA.16816.F32.BF16 R4, R20, R6, R8 ;  /* 0x000000061404723c */ /* 0x008fe60000041808 */
[----:B------:R-:W3:Y:S04]  /*6fd0*/  LDL.LU.64 R10, [R1+0x4b0] ;  /* 0x0004b000010a7983 */ /* 0x000ee80000300a00 */
[----:B------:R-:W3:-:S12]  /*6fe0*/  LDL.LU.64 R8, [R1+0x4a8] ;  /* 0x0004a80001087983 */ /* 0x000ed80000300a00 */
[----:B------:R-:W-:Y:S04]  /*6ff0*/  STL.64 [R1+0xa0], R4 ;  /* 0x0000a00401007387 */ /* 0x000fe80000100a00 */
[----:B------:R1:W-:Y:S04]  /*7000*/  STL.64 [R1+0xa8], R6 ;  /* 0x0000a80601007387 */ /* 0x0003e80000100a00 */
[----:B-1----:R-:W3:Y:S02]  /*7010*/  LDL.LU.64 R6, [R1+0x4a0] ;  /* 0x0004a00001067983 */ /* 0x002ee40000300a00 */
[----:B---3--:R-:W-:Y:S02]  /*7020*/  HMMA.16816.F32.BF16 R4, R20, R6, R8 ;  /* 0x000000061404723c */ /* 0x008fe40000041808 */
[----:B------:R-:W3:Y:S04]  /*7030*/  LDL.LU.64 R10, [R1+0x498] ;  /* 0x00049800010a7983 */ /* 0x000ee80000300a00 */
[----:B------:R-:W2:-:S13]  /*7040*/  LDL.LU.64 R8, [R1+0x490] ;  /* 0x0004900001087983 */ /* 0x000e9a0000300a00 */
[----:B------:R-:W-:Y:S04]  /*7050*/  STL.64 [R1+0x90], R4 ;  /* 0x0000900401007387 */ /* 0x000fe80000100a00 */
[----:B------:R1:W-:Y:S04]  /*7060*/  STL.64 [R1+0x98], R6 ;  /* 0x0000980601007387 */ /* 0x0003e80000100a00 */
[----:B-1----:R-:W2:Y:S04]  /*7070*/  LDL.LU.64 R6, [R1+0x488] ;  /* 0x0004880001067983 */ /* 0x002ea80000300a00 */
[----:B------:R-:W2:Y:S04]  /*7080*/  LDL.LU.64 R4, [R1+0x480] ;  /* 0x0004800001047983 */ /* 0x000ea80000300a00 */
[----:B------:R-:W2:Y:S04]  /*7090*/  LDL.LU.64 R26, [R1+0x350] ;  /* 0x00035000011a7983 */ /* 0x000ea80000300a00 */
[----:B--2---:R-:W-:Y:S04]  /*70a0*/  STL.64 [R1+0x438], R26 ;  /* 0x0004381a01007387 */ /* 0x004fe80000100a00 */
[----:B----4-:R1:W-:Y:S04]  /*70b0*/  STL.64 [R1+0x430], R24 ;  /* 0x0004301801007387 */ /* 0x0103e80000100a00 */
[----:B-1----:R-:W2:Y:S01]  /*70c0*/  LDL.LU.64 R24, [R1+0x340] ;  /* 0x0003400001187983 */ /* 0x002ea20000300a00 */
[----:B------:R-:W-:-:S02]  /*70d0*/  IMAD.MOV.U32 R26, RZ, RZ, R2 ;  /* 0x000000ffff1a7224 */ /* 0x000fc400078e0002 */
[----:B------:R-:W-:Y:S01]  /*70e0*/  IMAD.MOV.U32 R27, RZ, RZ, R0 ;  /* 0x000000ffff1b7224 */ /* 0x000fe200078e0000 */
[----:B------:R-:W4:Y:S04]  /*70f0*/  LDL.LU R2, [R1+0x47c] ;  /* 0x00047c0001027983 */ /* 0x000f280000300800 */
[----:B------:R-:W3:Y:S04]  /*7100*/  LDL.LU R0, [R1+0x478] ;  /* 0x0004780001007983 */ /* 0x000ee80000300800 */
[----:B------:R-:W-:Y:S01]  /*7110*/  STL.64 [R1+0x470], R26 ;  /* 0x0004701a01007387 */ /* 0x000fe20000100a00 */
[----:B------:R-:W-:-:S02]  /*7120*/  IMAD.MOV.U32 R19, RZ, RZ, R15 ;  /* 0x000000ffff137224 */ /* 0x000fc400078e000f */
[----:B------:R-:W1:Y:S01]  /*7130*/  LDC R15, c[0x0][0x3ac] ;  /* 0x0000eb00ff0f7b82 */ /* 0x000e620000000800 */
[----:B--2---:R2:W-:Y:S04]  /*7140*/  STL.64 [R1+0x468], R24 ;  /* 0x0004681801007387 */ /* 0x0045e80000100a00 */
[----:B--2---:R-:W2:Y:S04]  /*7150*/  LDL.LU R24, [R1+0x2b0] ;  /* 0x0002b00001187983 */ /* 0x004ea80000300800 */
[----:B------:R-:W2:Y:S04]  /*7160*/  LDL.LU R25, [R1+0x2b4] ;  /* 0x0002b40001197983 */ /* 0x000ea80000300800 */
[----:B------:R-:W2:Y:S04]  /*7170*/  LDL.LU R26, [R1+0x2b8] ;  /* 0x0002b800011a7983 */ /* 0x000ea80000300800 */
[----:B------:R-:W2:Y:S01]  /*7180*/  LDL.LU R27, [R1+0x2bc] ;  /* 0x0002bc00011b7983 */ /* 0x000ea20000300800 */
[----:B-1----:R-:W-:-:S04]  /*7190*/  IMAD.SHL.U32 R15, R15, 0x20, RZ ;  /* 0x000000200f0f7824 */ /* 0x002fc800078e00ff */
[----:B------:R-:W-:-:S05]  /*71a0*/  IMAD.WIDE R4, R15, 0x2, R4 ;  /* 0x000000020f047825 */ /* 0x000fca00078e0204 */
[----:B------:R-:W-:Y:S04]  /*71b0*/  STL [R1+0x288], R4 ;  /* 0x0002880401007387 */ /* 0x000fe80000100800 */
[----:B------:R-:W-:Y:S01]  /*71c0*/  STL [R1+0x284], R5 ;  /* 0x0002840501007387 */ /* 0x000fe20000100800 */
[----:B--2---:R-:W-:Y:S03]  /*71d0*/  HMMA.16816.F32.BF16 R16, R20, R18, R24 ;  /* 0x000000121410723c */ /* 0x004fe60000041818 */
[----:B------:R-:W2:Y:S04]  /*71e0*/  LDL.LU.64 R26, [R1+0x470] ;  /* 0x00047000011a7983 */ /* 0x000ea80000300a00 */
[----:B------:R-:W2:-:S12]  /*71f0*/  LDL.LU.64 R24, [R1+0x468] ;  /* 0x0004680001187983 */ /* 0x000e980000300a00 */
[----:B------:R-:W-:Y:S04]  /*7200*/  STL.64 [R1+0x80], R16 ;  /* 0x0000801001007387 */ /* 0x000fe80000100a00 */
[----:B------:R1:W-:Y:S04]  /*7210*/  STL.64 [R1+0x88], R18 ;  /* 0x0000881201007387 */ /* 0x0003e80000100a00 */
[----:B-1----:R-:W2:Y:S04]  /*7220*/  LDL.LU.64 R18, [R1+0x460] ;  /* 0x0004600001127983 */ /* 0x002ea80000300a00 */
[----:B------:R-:W2:Y:S01]  /*7230*/  LDL.LU.64 R16, [R1+0x458] ;  /* 0x0004580001107983 */ /* 0x000ea20000300a00 */
[----:B------:R-:W-:-:S04]  /*7240*/  IMAD.WIDE R12, R15, 0x2, R12 ;  /* 0x000000020f0c7825 */ /* 0x000fc800078e020c */
[C---:B------:R-:W-:Y:S01]  /*7250*/  IMAD.WIDE R8, R15.reuse, 0x2, R8 ;  /* 0x000000020f087825 */ /* 0x040fe200078e0208 */
[----:B------:R-:W-:Y:S04]  /*7260*/  STL [R1+0x280], R12 ;  /* 0x0002800c01007387 */ /* 0x000fe80000100800 */
[----:B------:R1:W-:Y:S04]  /*7270*/  STL [R1+0x27c], R13 ;  /* 0x00027c0d01007387 */ /* 0x0003e80000100800 */
[----:B------:R-:W-:Y:S04]  /*7280*/  STL [R1+0x278], R8 ;  /* 0x0002780801007387 */ /* 0x000fe80000100800 */
[----:B------:R-:W-:Y:S01]  /*7290*/  STL [R1+0x274], R9 ;  /* 0x0002740901007387 */ /* 0x000fe20000100800 */
[----:B--2---:R-:W-:-:S03]  /*72a0*/  IMAD.WIDE R4, R15, 0x2, R16 ;  /* 0x000000020f047825 */ /* 0x004fc600078e0210 */
[----:B------:R-:W2:Y:S01]  /*72b0*/  LDL.LU.64 R16, [R1+0x380] ;  /* 0x0003800001107983 */ /* 0x000ea20000300a00 */
[----:B-1----:R-:W-:-:S03]  /*72c0*/  IMAD.WIDE R12, R15, 0x2, R18 ;  /* 0x000000020f0c7825 */ /* 0x002fc600078e0212 */
[----:B--2---:R1:W-:Y:S04]  /*72d0*/  STL.64 [R1+0x408], R16 ;  /* 0x0004081001007387 */ /* 0x0043e80000100a00 */
[----:B-1----:R-:W2:Y:S04]  /*72e0*/  LDL.LU R16, [R1+0x130] ;  /* 0x0001300001107983 */ /* 0x002ea80000300800 */
[----:B------:R-:W2:Y:S04]  /*72f0*/  LDL.LU R17, [R1+0x134] ;  /* 0x0001340001117983 */ /* 0x000ea80000300800 */
[----:B------:R-:W2:Y:S04]  /*7300*/  LDL.LU R18, [R1+0x138] ;  /* 0x0001380001127983 */ /* 0x000ea80000300800 */
[----:B------:R-:W2:Y:S04]  /*7310*/  LDL.LU R19, [R1+0x13c] ;  /* 0x00013c0001137983 */ /* 0x000ea80000300800 */
[----:B--2---:R-:W-:Y:S04]  /*7320*/  STL.64 [R1+0x418], R18 ;  /* 0x0004181201007387 */ /* 0x004fe80000100a00 */
[----:B------:R1:W-:Y:S04]  /*7330*/  STL.64 [R1+0x410], R16 ;  /* 0x0004101001007387 */ /* 0x0003e80000100a00 */
[----:B-1----:R-:W2:Y:S01]  /*7340*/  LDL.LU.64 R16, [R1+0x358] ;  /* 0x0003580001107983 */ /* 0x002ea20000300a00 */
[----:B------:R-:W-:-:S02]  /*7350*/  IMAD.MOV.U32 R18, RZ, RZ, R28 ;  /* 0x000000ffff127224 */ /* 0x000fc400078e001c */
[----:B------:R-:W-:Y:S01]  /*7360*/  IMAD.MOV.U32 R19, RZ, RZ, R14 ;  /* 0x000000ffff137224 */ /* 0x000fe200078e000e */
[----:B------:R-:W3:Y:S04]  /*7370*/  LDL.LU R28, [R1+0x450] ;  /* 0x00045000011c7983 */ /* 0x000ee80000300800 */
[----:B------:R-:W-:Y:S04]  /*7380*/  STL.64 [R1+0x448], R18 ;  /* 0x0004481201007387 */ /* 0x000fe80000100a00 */
[----:B--2---:R1:W-:Y:S04]  /*7390*/  STL.64 [R1+0x440], R16 ;  /* 0x0004401001007387 */ /* 0x0043e80000100a00 */
[----:B-1----:R-:W2:Y:S04]  /*73a0*/  LDL.LU R16, [R1+0x2a0] ;  /* 0x0002a00001107983 */ /* 0x002ea80000300800 */
[----:B------:R-:W2:Y:S04]  /*73b0*/  LDL.LU R17, [R1+0x2a4] ;  /* 0x0002a40001117983 */ /* 0x000ea80000300800 */
[----:B------:R-:W2:Y:S04]  /*73c0*/  LDL.LU R18, [R1+0x2a8] ;  /* 0x0002a80001127983 */ /* 0x000ea80000300800 */
[----:B------:R-:W2:Y:S01]  /*73d0*/  LDL.LU R19, [R1+0x2ac] ;  /* 0x0002ac0001137983 */ /* 0x000ea20000300800 */
[----:B------:R-:W-:-:S03]  /*73e0*/  IMAD.WIDE R8, R15, 0x2, R24 ;  /* 0x000000020f087825 */ /* 0x000fc600078e0218 */
        /* <DEDUP_REMOVED lines=8> */
[----:B------:R-:W2:Y:S04]  /*7470*/  LDL.LU.64 R24, [R1+0x430] ;  /* 0x0004300001187983 */ /* 0x000ea80000300a00 */
[----:B------:R-:W-:Y:S04]  /*7480*/  STL [R1+0x258], R12 ;  /* 0x0002580c01007387 */ /* 0x000fe80000100800 */
[----:B------:R1:W-:Y:S04]  /*7490*/  STL [R1+0x254], R13 ;  /* 0x0002540d01007387 */ /* 0x0003e80000100800 */
[----:B------:R-:W-:Y:S04]  /*74a0*/  STL [R1+0x250], R8 ;  /* 0x0002500801007387 */ /* 0x000fe80000100800 */
[----:B------:R-:W-:Y:S01]  /*74b0*/  STL [R1+0x5c], R9 ;  /* 0x00005c0901007387 */ /* 0x000fe20000100800 */
[----:B--2---:R-:W-:-:S03]  /*74c0*/  IMAD.WIDE R4, R15, 0x2, R24 ;  /* 0x000000020f047825 */ /* 0x004fc600078e0218 */
[----:B------:R-:W2:Y:S01]  /*74d0*/  LDL.LU.64 R24, [R1+0x388] ;  /* 0x0003880001187983 */ /* 0x000ea20000300a00 */
[----:B-1----:R-:W-:-:S03]  /*74e0*/  IMAD.WIDE R12, R15, 0x2, R26 ;  /* 0x000000020f0c7825 */ /* 0x002fc600078e021a */
[----:B------:R-:W-:Y:S04]  /*74f0*/  STL [R1+0x58], R4 ;  /* 0x0000580401007387 */ /* 0x000fe80000100800 */
[----:B------:R-:W2:Y:S04]  /*7500*/  LDL.LU.64 R26, [R1+0x390] ;  /* 0x00039000011a7983 */ /* 0x000ea80000300a00 */
[----:B--2---:R-:W-:Y:S04]  /*7510*/  STL.64 [R1+0x428], R26 ;  /* 0x0004281a01007387 */ /* 0x004fe80000100a00 */
[----:B------:R1:W-:Y:S04]  /*7520*/  STL.64 [R1+0x420], R24 ;  /* 0x0004201801007387 */ /* 0x0003e80000100a00 */
[----:B-1----:R-:W2:Y:S04]  /*7530*/  LDL.LU R24, [R1+0x290] ;  /* 0x0002900001187983 */ /* 0x002ea80000300800 */
[----:B------:R-:W2:Y:S04]  /*7540*/  LDL.LU R25, [R1+0x294] ;  /* 0x0002940001197983 */ /* 0x000ea80000300800 */
[----:B------:R-:W2:Y:S04]  /*7550*/  LDL.LU R26, [R1+0x298] ;  /* 0x00029800011a7983 */ /* 0x000ea80000300800 */
[----:B------:R-:W2:Y:S04]  /*7560*/  LDL.LU R27, [R1+0x29c] ;  /* 0x00029c00011b7983 */ /* 0x000ea80000300800 */
[----:B------:R1:W-:Y:S04]  /*7570*/  STL [R1+0x54], R5 ;  /* 0x0000540501007387 */ /* 0x0003e80000100800 */
[----:B-1----:R-:W3:Y:S01]  /*7580*/  LDL.LU.64 R4, [R1+0x360] ;  /* 0x0003600001047983 */ /* 0x002ee20000300a00 */
[----:B------:R-:W-:-:S02]  /*7590*/  IMAD.WIDE R8, R15, 0x2, R16 ;  /* 0x000000020f087825 */ /* 0x000fc400078e0210 */
[----:B--2---:R-:W-:Y:S01]  /*75a0*/  HMMA.16816.F32.BF16 R16, R20, R18, R24 ;  /* 0x000000121410723c */ /* 0x004fe20000041818 */
[----:B------:R-:W2:Y:S04]  /*75b0*/  LDL.LU.64 R26, [R1+0x428] ;  /* 0x00042800011a7983 */ /* 0x000ea80000300a00 */
[----:B------:R-:W2:-:S14]  /*75c0*/  LDL.LU.64 R24, [R1+0x420] ;  /* 0x0004200001187983 */ /* 0x000e9c0000300a00 */
[----:B------:R-:W-:Y:S04]  /*75d0*/  STL.64 [R1+0x60], R16 ;  /* 0x0000601001007387 */ /* 0x000fe80000100a00 */
[----:B------:R1:W-:Y:S04]  /*75e0*/  STL.64 [R1+0x68], R18 ;  /* 0x0000681201007387 */ /* 0x0003e80000100a00 */
[----:B-1----:R-:W2:Y:S04]  /*75f0*/  LDL.LU.64 R18, [R1+0x418] ;  /* 0x0004180001127983 */ /* 0x002ea80000300a00 */
[----:B------:R-:W2:Y:S01]  /*7600*/  LDL.LU.64 R16, [R1+0x410] ;  /* 0x0004100001107983 */ /* 0x000ea20000300a00 */
[----:B---3--:R-:W-:-:S03]  /*7610*/  IMAD.WIDE R4, R15, 0x2, R4 ;  /* 0x000000020f047825 */ /* 0x008fc600078e0204 */
[----:B------:R-:W-:Y:S04]  /*7620*/  STL [R1+0x50], R12 ;  /* 0x0000500c01007387 */ /* 0x000fe80000100800 */
[----:B------:R1:W-:Y:S04]  /*7630*/  STL [R1+0x4c], R13 ;  /* 0x00004c0d01007387 */ /* 0x0003e80000100800 */
[----:B-1----:R-:W3:Y:S04]  /*7640*/  LDL.LU.64 R12, [R1+0x378] ;  /* 0x00037800010c7983 */ /* 0x002ee80000300a00 */
[----:B------:R-:W-:Y:S04]  /*7650*/  STL [R1+0x48], R8 ;  /* 0x0000480801007387 */ /* 0x000fe80000100800 */
[----:B------:R1:W-:Y:S04]  /*7660*/  STL [R1+0x44], R9 ;  /* 0x0000440901007387 */ /* 0x0003e80000100800 */
[----:B-1----:R-:W3:Y:S04]  /*7670*/  LDL.LU.64 R8, [R1+0x368] ;  /* 0x0003680001087983 */ /* 0x002ee80000300a00 */
[----:B------:R-:W-:Y:S04]  /*7680*/  STL [R1+0x40], R4 ;  /* 0x0000400401007387 */ /* 0x000fe80000100800 */
[----:B------:R1:W-:Y:S04]  /*7690*/  STL [R1+0x3c], R5 ;  /* 0x00003c0501007387 */ /* 0x0003e80000100800 */
[----:B-1----:R-:W4:Y:S01]  /*76a0*/  LDL.LU.64 R4, [R1+0x370] ;  /* 0x0003700001047983 */ /* 0x002f220000300a00 */
[----:B--2---:R-:W-:-:S15]  /*76b0*/  HMMA.16816.F32.BF16 R16, R20, R6, R16 ;  /* 0x000000061410723c */ /* 0x004fde0000041810 */
[----:B------:R-:W-:-:S04]  /*76c0*/  NOP ;  /* 0x0000000000007918 */ /* 0x000fc80000000000 */
[----:B------:R1:W-:Y:S04]  /*76d0*/  STL.64 [R1+0x130], R16 ;  /* 0x0001301001007387 */ /* 0x0003e80000100a00 */
[----:B------:R-:W-:Y:S04]  /*76e0*/  STL.64 [R1+0x138], R18 ;  /* 0x0001381201007387 */ /* 0x000fe80000100a00 */
[----:B-1----:R-:W2:Y:S01]  /*76f0*/  LDL.LU.64 R16, [R1+0x408] ;  /* 0x0004080001107983 */ /* 0x002ea20000300a00 */
[----:B---3--:R-:W-:-:S05]  /*7700*/  IMAD.WIDE R8, R15, 0x2, R8 ;  /* 0x000000020f087825 */ /* 0x008fca00078e0208 */
[----:B------:R-:W-:Y:S04]  /*7710*/  STL [R1+0x38], R8 ;  /* 0x0000380801007387 */ /* 0x000fe80000100800 */
[----:B------:R-:W-:Y:S01]  /*7720*/  STL [R1+0x34], R9 ;  /* 0x0000340901007387 */ /* 0x000fe20000100800 */
[----:B----4-:R-:W-:-:S04]  /*7730*/  IMAD.WIDE R6, R15, 0x2, R4 ;  /* 0x000000020f067825 */ /* 0x010fc800078e0204 */
[----:B------:R-:W-:Y:S01]  /*7740*/  IMAD.WIDE R4, R15, 0x2, R12 ;  /* 0x000000020f047825 */ /* 0x000fe200078e020c */
[----:B------:R1:W-:Y:S01]  /*7750*/  STL [R1+0x30], R6 ;  /* 0x0000300601007387 */ /* 0x0003e20000100800 */
[----:B------:R-:W3:Y:S03]  /*7760*/  LDC R12, c[0x0][0x3a8] ;  /* 0x0000ea00ff0c7b82 */ /* 0x000ee60000000800 */
[----:B------:R4:W-:Y:S04]  /*7770*/  STL [R1+0x2c], R7 ;  /* 0x00002c0701007387 */ /* 0x0009e80000100800 */
[----:B------:R0:W-:Y:S04]  /*7780*/  STL [R1+0x28], R4 ;  /* 0x0000280401007387 */ /* 0x0001e80000100800 */
[----:B------:R0:W-:Y:S01]  /*7790*/  STL [R1+0x24], R5 ;  /* 0x0000240501007387 */ /* 0x0001e20000100800 */
[----:B-1----:R-:W-:-:S02]  /*77a0*/  IMAD.MOV.U32 R6, RZ, RZ, R2 ;  /* 0x000000ffff067224 */ /* 0x002fc400078e0002 */
[----:B----4-:R-:W-:Y:S02]  /*77b0*/  IMAD.MOV.U32 R7, RZ, RZ, R3 ;  /* 0x000000ffff077224 */ /* 0x010fe400078e0003 */
[----:B0-----:R-:W-:Y:S02]  /*77c0*/  IMAD.MOV.U32 R4, RZ, RZ, R28 ;  /* 0x000000ffff047224 */ /* 0x001fe400078e001c */
[----:B------:R0:W5:Y:S01]  /*77d0*/  LDL.LU R28, [R1+0x404] ;  /* 0x00040400011c7983 */ /* 0x0001620000300800 */
[----:B------:R-:W-:-:S03]  /*77e0*/  IMAD.MOV.U32 R5, RZ, RZ, R0 ;  /* 0x000000ffff057224 */ /* 0x000fc600078e0000 */
[----:B------:R0:W5:Y:S04]  /*77f0*/  LDL.LU R0, [R1+0x400] ;  /* 0x0004000001007983 */ /* 0x0001680000300800 */
[----:B------:R-:W4:Y:S04]  /*7800*/  LDL.LU R2, [R1+0x3fc] ;  /* 0x0003fc0001027983 */ /* 0x000f280000300800 */
[----:B------:R-:W4:Y:S01]  /*7810*/  LDL.LU R3, [R1+0x3f8] ;  /* 0x0003f80001037983 */ /* 0x000f220000300800 */
[----:B------:R-:W-:Y:S01]  /*7820*/  HMMA.16816.F32.BF16 R20, R20, R10, R4 ;  /* 0x0000000a1414723c */ /* 0x000fe20000041804 */
[----:B------:R-:W-:Y:S01]  /*7830*/  UIADD3 UR6, UPT, UPT, UR6, -0x1, URZ ;  /* 0xffffffff06067890 */ /* 0x000fe2000fffe0ff */
[----:B---3--:R-:W-:-:S03]  /*7840*/  IMAD.SHL.U32 R12, R12, 0x20, RZ ;  /* 0x000000200c0c7824 */ /* 0x008fc600078e00ff */
[----:B------:R-:W-:-:S14]  /*7850*/  UISETP.NE.U32.AND UP0, UPT, UR6, URZ, UPT ;  /* 0x000000ff0600728c */ /* 0x000fdc000bf05070 */
[----:B------:R0:W-:Y:S04]  /*7860*/  STL.64 [R1+0x1a0], R20 ;  /* 0x0001a01401007387 */ /* 0x0001e80000100a00 */
[----:B------:R0:W-:Y:S01]  /*7870*/  STL.64 [R1+0x1a8], R22 ;  /* 0x0001a81601007387 */ /* 0x0001e20000100a00 */
[----:B------:R-:W-:-:S04]  /*7880*/  IMAD.WIDE R4, R15, 0x2, R26 ;  /* 0x000000020f047825 */ /* 0x000fc800078e021a */
[----:B------:R-:W-:-:S04]  /*7890*/  IMAD.WIDE R6, R15, 0x2, R24 ;  /* 0x000000020f067825 */ /* 0x000fc800078e0218 */
[----:B------:R-:W-:Y:S02]  /*78a0*/  IMAD.MOV.U32 R13, RZ, RZ, R4 ;  /* 0x000000ffff0d7224 */ /* 0x000fe400078e0004 */
[----:B------:R-:W-:Y:S02]  /*78b0*/  IMAD.MOV.U32 R18, RZ, RZ, R19 ;  /* 0x000000ffff127224 */ /* 0x000fe400078e0013 */
[----:B------:R-:W-:Y:S02]  /*78c0*/  IMAD.MOV.U32 R10, RZ, RZ, R23 ;  /* 0x000000ffff0a7224 */ /* 0x000fe400078e0017 */
[----:B------:R-:W-:Y:S01]  /*78d0*/  IMAD.MOV.U32 R14, RZ, RZ, R7 ;  /* 0x000000ffff0e7224 */ /* 0x000fe200078e0007 */
[----:B------:R-:W-:Y:S01]  /*78e0*/  UIADD3 UR7, UPT, UPT, UR7, -0x20, URZ ;  /* 0xffffffe007077890 */ /* 0x000fe2000fffe0ff */
[----:B--2---:R-:W-:-:S04]  /*78f0*/  IMAD.WIDE R8, R15, 0x2, R16 ;  /* 0x000000020f087825 */ /* 0x004fc800078e0210 */
[----:B------:R-:W-:Y:S02]  /*7900*/  IMAD.MOV.U32 R17, RZ, RZ, R8 ;  /* 0x000000ffff117224 */ /* 0x000fe400078e0008 */
[----:B------:R-:W-:Y:S02]  /*7910*/  IMAD.MOV.U32 R16, RZ, RZ, R9 ;  /* 0x000000ffff107224 */ /* 0x000fe400078e0009 */
[----:B------:R-:W-:Y:S02]  /*7920*/  IMAD.MOV.U32 R15, RZ, RZ, R6 ;  /* 0x000000ffff0f7224 */ /* 0x000fe400078e0006 */
[----:B----4-:R-:W-:-:S04]  /*7930*/  IMAD.WIDE R2, R12, 0x2, R2 ;  /* 0x000000020c027825 */ /* 0x010fc800078e0202 */
[----:B------:R-:W-:Y:S02]  /*7940*/  IMAD.MOV.U32 R4, RZ, RZ, R2 ;  /* 0x000000ffff047224 */ /* 0x000fe400078e0002 */
[----:B------:R-:W-:Y:S02]  /*7950*/  IMAD.MOV.U32 R12, RZ, RZ, R5 ;  /* 0x000000ffff0c7224 */ /* 0x000fe400078e0005 */
[----:B------:R-:W-:Y:S01]  /*7960*/  IMAD.MOV.U32 R2, RZ, RZ, R3 ;  /* 0x000000ffff027224 */ /* 0x000fe200078e0003 */
[----:B0-----:R-:W-:Y:S06]  /*7970*/  BRA.U UP0, `(.L_x_2) ;  /* 0xffffffb100b87547 */ /* 0x001fec000b83ffff */
[----:B-----5:R-:W2:Y:S04]  /*7980*/  LDL.LU R28, [R1+0x78] ;  /* 0x00007800011c7983 */ /* 0x020ea80000300800 */
[----:B--2---:R0:W-:Y:S04]  /*7990*/  STL [R1+0x488], R28 ;  /* 0x0004881c01007387 */ /* 0x0041e80000100800 */
[----:B0-----:R-:W2:Y:S04]  /*79a0*/  LDL.LU R28, [R1+0x7c] ;  /* 0x00007c00011c7983 */ /* 0x001ea80000300800 */
        /* <DEDUP_REMOVED lines=31> */
[----:B------:R-:W2:Y:S01]  /*7ba0*/  LDL.LU R0, [R1+0x64] ;  /* 0x0000640001007983 */ /* 0x000ea20000300800 */
[----:B0-----:R-:W-:-:S03]  /*7bb0*/  IMAD.MOV.U32 R28, RZ, RZ, R18 ;  /* 0x000000ffff1c7224 */ /* 0x001fc600078e0012 */
        /* <DEDUP_REMOVED lines=49> */
[----:B------:R-:W2:Y:S01]  /*7ed0*/  LDL.LU R9, [R1+0x168] ;  /* 0x0001680001097983 */ /* 0x000ea20000300800 */
[----:B0-----:R-:W-:-:S03]  /*7ee0*/  IMAD.MOV.U32 R0, RZ, RZ, R10 ;  /* 0x000000ffff007224 */ /* 0x001fc600078e000a */
[----:B------:R-:W2:Y:S04]  /*7ef0*/  LDL.LU R20, [R1+0x194] ;  /* 0x0001940001147983 */ /* 0x000ea80000300800 */
[----:B------:R-:W2:Y:S04]  /*7f00*/  LDL.LU R21, [R1+0x164] ;  /* 0x0001640001157983 */ /* 0x000ea80000300800 */
[----:B------:R-:W2:Y:S04]  /*7f10*/  LDL.LU R22, [R1+0x190] ;  /* 0x0001900001167983 */ /* 0x000ea80000300800 */
[----:B------:R-:W2:Y:S04]  /*7f20*/  LDL.LU R23, [R1+0x160] ;  /* 0x0001600001177983 */ /* 0x000ea80000300800 */
[----:B------:R-:W2:Y:S01]  /*7f30*/  LDL.LU R10, [R1+0x20c] ;  /* 0x00020c00010a7983 */ /* 0x000ea20000300800 */
[----:B------:R-:W-:-:S03]  /*7f40*/  F2FP.BF16.F32.PACK_AB R28, R0, R28 ;  /* 0x0000001c001c723e */ /* 0x000fc600000010ff */
        /* <DEDUP_REMOVED lines=8> */
[----:B------:R0:W-:Y:S04]  /*7fd0*/  STL [R1+0x25c], R28 ;  /* 0x00025c1c01007387 */ /* 0x0001e80000100800 */
[----:B0-----:R-:W2:Y:S02]  /*7fe0*/  LDL.LU R28, [R1+0x508] ;  /* 0x00050800011c7983 */ /* 0x001ea40000300800 */
[----:B--2---:R-:W-:-:S02]  /*7ff0*/  F2FP.BF16.F32.PACK_AB R28, R0, R28 ;  /* 0x0000001c001c723e */ /* 0x004fc400000010ff */
        /* <DEDUP_REMOVED lines=65> */
[----:B------:R2:W-:Y:S01]  /*8410*/  STL [R1+0x58], R28 ;  /* 0x0000581c01007387 */ /* 0x0005e20000100800 */
[----:B------:R-:W-:Y:S02]  /*8420*/  F2FP.BF16.F32.PACK_AB R3, R3, R5 ;  /* 0x000000050303723e */ /* 0x000fe400000010ff */
[----:B--2---:R-:W-:Y:S02]  /*8430*/  F2FP.BF16.F32.PACK_AB R28, R0, R29 ;  /* 0x0000001d001c723e */ /* 0x004fe400000010ff */
[----:B---3--:R-:W-:Y:S02]  /*8440*/  F2FP.BF16.F32.PACK_AB R0, R4, R2 ;  /* 0x000000020400723e */ /* 0x008fe400000010ff */
[----:B----4-:R-:W-:Y:S01]  /*8450*/  F2FP.BF16.F32.PACK_AB R4, R17, R15 ;  /* 0x0000000f1104723e */ /* 0x010fe200000010ff */
[----:B------:R-:W-:Y:S01]  /*8460*/  STL [R1+0x54], R28 ;  /* 0x0000541c01007387 */ /* 0x000fe20000100800 */
[----:B------:R-:W-:-:S03]  /*8470*/  F2FP.BF16.F32.PACK_AB R2, R13, R16 ;  /* 0x000000100d02723e */ /* 0x000fc600000010ff */
[----:B------:R0:W-:Y:S04]  /*8480*/  STL [R1+0x50], R0 ;  /* 0x0000500001007387 */ /* 0x0001e80000100800 */
[----:B------:R-:W-:Y:S01]  /*8490*/  STL [R1+0x4c], R4 ;  /* 0x00004c0401007387 */ /* 0x000fe20000100800 */
[----:B0-----:R-:W-:-:S03]  /*84a0*/  F2FP.BF16.F32.PACK_AB R0, R14, R12 ;  /* 0x0000000c0e00723e */ /* 0x001fc600000010ff */
[----:B------:R0:W-:Y:S04]  /*84b0*/  STL [R1+0x48], R2 ;  /* 0x0000480201007387 */ /* 0x0001e80000100800 */
[----:B------:R1:W-:Y:S04]  /*84c0*/  STL [R1+0x44], R0 ;  /* 0x0000440001007387 */ /* 0x0003e80000100800 */
[----:B------:R2:W-:Y:S01]  /*84d0*/  STL [R1+0x40], R3 ;  /* 0x0000400301007387 */ /* 0x0005e20000100800 */
[----:B0-----:R-:W-:Y:S02]  /*84e0*/  F2FP.BF16.F32.PACK_AB R2, R6, R7 ;  /* 0x000000070602723e */ /* 0x001fe400000010ff */
[----:B-1----:R-:W-:-:S03]  /*84f0*/  F2FP.BF16.F32.PACK_AB R0, R8, R9 ;  /* 0x000000090800723e */ /* 0x002fc600000010ff */
[----:B------:R0:W-:Y:S01]  /*8500*/  STL [R1+0x3c], R2 ;  /* 0x00003c0201007387 */ /* 0x0001e20000100800 */
[----:B--2---:R-:W-:-:S03]  /*8510*/  F2FP.BF16.F32.PACK_AB R3, R20, R21 ;  /* 0x000000151403723e */ /* 0x004fc600000010ff */
[----:B------:R1:W-:Y:S04]  /*8520*/  STL [R1+0x38], R0 ;  /* 0x0000380001007387 */ /* 0x0003e80000100800 */
[----:B------:R2:W-:Y:S01]  /*8530*/  STL [R1+0x34], R3 ;  /* 0x0000340301007387 */ /* 0x0005e20000100800 */
[----:B0-----:R-:W-:Y:S02]  /*8540*/  F2FP.BF16.F32.PACK_AB R2, R22, R23 ;  /* 0x000000171602723e */ /* 0x001fe400000010ff */
[----:B-1----:R-:W-:-:S03]  /*8550*/  F2FP.BF16.F32.PACK_AB R0, R10, R11 ;  /* 0x0000000b0a00723e */ /* 0x002fc600000010ff */
[----:B------:R0:W-:Y:S01]  /*8560*/  STL [R1+0x30], R2 ;  /* 0x0000300201007387 */ /* 0x0001e20000100800 */
[----:B--2---:R-:W-:-:S03]  /*8570*/  F2FP.BF16.F32.PACK_AB R3, R18, R19 ;  /* 0x000000131203723e */ /* 0x004fc600000010ff */
[----:B------:R1:W-:Y:S04]  /*8580*/  STL [R1+0x2c], R0 ;  /* 0x00002c0001007387 */ /* 0x0003e80000100800 */
[----:B------:R-:W-:Y:S04]  /*8590*/  STL [R1+0x28], R3 ;  /* 0x0000280301007387 */ /* 0x000fe80000100800 */
[----:B------:R-:W2:Y:S01]  /*85a0*/  LDL.LU R23, [R1+0x15c] ;  /* 0x00015c0001177983 */ /* 0x000ea20000300800 */
[----:B0-----:R-:W-:Y:S02]  /*85b0*/  F2FP.BF16.F32.PACK_AB R2, R24, R25 ;  /* 0x000000191802723e */ /* 0x001fe400000010ff */
[----:B-1----:R-:W-:-:S03]  /*85c0*/  F2FP.BF16.F32.PACK_AB R0, R26, R27 ;  /* 0x0000001b1a00723e */ /* 0x002fc600000010ff */
[----:B------:R-:W-:Y:S04]  /*85d0*/  STL [R1+0x24], R2 ;  /* 0x0000240201007387 */ /* 0x000fe80000100800 */
[----:B--2---:R0:W-:Y:S04]  /*85e0*/  STL [R1+0x444], R23 ;  /* 0x0004441701007387 */ /* 0x0041e80000100800 */
[----:B------:R-:W-:Y:S04]  /*85f0*/  STL [R1+0x20], R0 ;  /* 0x0000200001007387 */ /* 0x000fe80000100800 */
        /* <DEDUP_REMOVED lines=15> */
[----:B------:R-:W3:Y:S04]  /*86f0*/  LDL.LU R22, [R1+0x158] ;  /* 0x0001580001167983 */ /* 0x000ee80000300800 */
[----:B---3--:R0:W-:Y:S04]  /*8700*/  STL [R1+0x440], R22 ;  /* 0x0004401601007387 */ /* 0x0081e80000100800 */
[----:B0-----:R-:W3:Y:S04]  /*8710*/  LDL.LU R22, [R1+0x17c] ;  /* 0x00017c0001167983 */ /* 0x001ee80000300800 */
        /* <DEDUP_REMOVED lines=15> */
[----:B0-----:R-:W2:Y:S04]  /*8810*/  LDL.LU R22, [R1+0x8c] ;  /* 0x00008c0001167983 */ /* 0x001ea80000300800 */
[----:B------:R-:W3:Y:S04]  /*8820*/  LDL.LU R21, [R1+0x154] ;  /* 0x0001540001157983 */ /* 0x000ee80000300800 */
[----:B---3--:R0:W-:Y:S04]  /*8830*/  STL [R1+0x43c], R21 ;  /* 0x00043c1501007387 */ /* 0x0081e80000100800 */
[----:B0-----:R-:W3:Y:S04]  /*8840*/  LDL.LU R21, [R1+0x178] ;  /* 0x0001780001157983 */ /* 0x001ee80000300800 */
[----:B------:R-:W4:Y:S04]  /*8850*/  LDL.LU R20, [R1+0x150] ;  /* 0x0001500001147983 */ /* 0x000f280000300800 */
[----:B----4-:R0:W-:Y:S04]  /*8860*/  STL [R1+0x438], R20 ;  /* 0x0004381401007387 */ /* 0x0101e80000100800 */
[----:B0-----:R-:W4:Y:S04]  /*8870*/  LDL.LU R20, [R1+0x174] ;  /* 0x0001740001147983 */ /* 0x001f280000300800 */
[----:B------:R-:W2:Y:S04]  /*8880*/  LDL.LU R15, [R1+0x23c] ;  /* 0x00023c00010f7983 */ /* 0x000ea80000300800 */
[----:B--2---:R0:W-:Y:S04]  /*8890*/  STL [R1+0x434], R15 ;  /* 0x0004340f01007387 */ /* 0x0041e80000100800 */
[----:B0-----:R-:W2:Y:S04]  /*88a0*/  LDL.LU R15, [R1+0x170] ;  /* 0x00017000010f7983 */ /* 0x001ea80000300800 */
        /* <DEDUP_REMOVED lines=42> */
[----:B------:R-:W2:Y:S01]  /*8b50*/  LDL.LU R28, [R1+0x110] ;  /* 0x00011000011c7983 */ /* 0x000ea20000300800 */
[----:B------:R-:W-:-:S03]  /*8b60*/  F2FP.BF16.F32.PACK_AB R23, R22, R23 ;  /* 0x000000171617723e */ /* 0x000fc600000010ff */
[----:B--2---:R0:W-:Y:S04]  /*8b70*/  STL [R1+0x3f8], R28 ;  /* 0x0003f81c01007387 */ /* 0x0041e80000100800 */
[----:B0-----:R-:W2:Y:S04]  /*8b80*/  LDL.LU R28, [R1+0x114] ;  /* 0x00011400011c7983 */ /* 0x001ea80000300800 */
        /* <DEDUP_REMOVED lines=38> */
[----:B------:R0:W-:Y:S04]  /*8df0*/  STL [R1], R23 ;  /* 0x0000001701007387 */ /* 0x0001e80000100800 */
[----:B0-----:R-:W2:Y:S02]  /*8e00*/  LDL.LU R23, [R1+0x444] ;  /* 0x0004440001177983 */ /* 0x001ea40000300800 */
[----:B--2---:R-:W-:-:S02]  /*8e10*/  F2FP.BF16.F32.PACK_AB R23, R22, R23 ;  /* 0x000000171617723e */ /* 0x004fc400000010ff */
[----:B------:R-:W3:Y:S02]  /*8e20*/  LDL.LU R22, [R1+0x440] ;  /* 0x0004400001167983 */ /* 0x000ee40000300800 */
[----:B---3--:R-:W-:Y:S02]  /*8e30*/  F2FP.BF16.F32.PACK_AB R22, R21, R22 ;  /* 0x000000161516723e */ /* 0x008fe400000010ff */
[----:B------:R-:W4:Y:S02]  /*8e40*/  LDL.LU R21, [R1+0x43c] ;  /* 0x00043c0001157983 */ /* 0x000f240000300800 */
[----:B----4-:R-:W-:Y:S02]  /*8e50*/  F2FP.BF16.F32.PACK_AB R21, R20, R21 ;  /* 0x000000151415723e */ /* 0x010fe400000010ff */
[----:B------:R-:W2:Y:S02]  /*8e60*/  LDL.LU R20, [R1+0x438] ;  /* 0x0004380001147983 */ /* 0x000ea40000300800 */
[----:B--2---:R-:W-:-:S02]  /*8e70*/  F2FP.BF16.F32.PACK_AB R20, R15, R20 ;  /* 0x000000140f14723e */ /* 0x004fc400000010ff */
[----:B------:R-:W2:Y:S02]  /*8e80*/  LDL.LU R15, [R1+0x434] ;  /* 0x00043400010f7983 */ /* 0x000ea40000300800 */
[----:B--2---:R-:W-:Y:S02]  /*8e90*/  F2FP.BF16.F32.PACK_AB R15, R14, R15 ;  /* 0x0000000f0e0f723e */ /* 0x004fe400000010ff */
[----:B------:R-:W2:Y:S02]  /*8ea0*/  LDL.LU R14, [R1+0x430] ;  /* 0x00043000010e7983 */ /* 0x000ea40000300800 */
[----:B--2---:R-:W-:Y:S02]  /*8eb0*/  F2FP.BF16.F32.PACK_AB R14, R13, R14 ;  /* 0x0000000e0d0e723e */ /* 0x004fe400000010ff */
        /* <DEDUP_REMOVED lines=26> */
[----:B------:R-:W2:Y:S01]  /*9060*/  LDL.LU R28, [R1+0x3f8] ;  /* 0x0003f800011c7983 */ /* 0x000ea20000300800 */
[----:B------:R-:W-:Y:S02]  /*9070*/  F2FP.BF16.F32.PACK_AB R27, R0, R27 ;  /* 0x0000001b001b723e */ /* 0x000fe400000010ff */
[----:B------:R-:W-:Y:S02]  /*9080*/  F2FP.BF16.F32.PACK_AB R26, R29, R26 ;  /* 0x0000001a1d1a723e */ /* 0x000fe400000010ff */
[----:B------:R-:W-:Y:S02]  /*9090*/  F2FP.BF16.F32.PACK_AB R25, R2, R25 ;  /* 0x000000190219723e */ /* 0x000fe400000010ff */
[----:B------:R-:W-:Y:S02]  /*90a0*/  F2FP.BF16.F32.PACK_AB R24, R3, R24 ;  /* 0x000000180318723e */ /* 0x000fe400000010ff */
[----:B--2---:R-:W-:-:S07]  /*90b0*/  F2FP.BF16.F32.PACK_AB R16, R28, R16 ;  /* 0x000000101c10723e */ /* 0x004fce00000010ff */
.L_x_1:
[----:B-1----:R-:W2:Y:S01]  /*90c0*/  LDL.LU R0, [R1+0x3ac] ;  /* 0x0003ac0001007983 */ /* 0x002ea20000300800 */
[----:B------:R-:W0:Y:S01]  /*90d0*/  LDCU.64 UR10, c[0x0][0x398] ;  /* 0x00007300ff0a77ac */ /* 0x000e220008000a00 */
[----:B------:R-:W1:Y:S01]  /*90e0*/  S2R R28, SR_TID.X ;  /* 0x00000000001c7919 */ /* 0x000e620000002100 */
[----:B------:R-:W3:Y:S01]  /*90f0*/  LDCU UR4, c[0x0][0x3b4] ;  /* 0x00007680ff0477ac */ /* 0x000ee20008000800 */
[----:B------:R-:W4:Y:S01]  /*9100*/  LDL.LU R3, [R1+0x3a0] ;  /* 0x0003a00001037983 */ /* 0x000f220000300800 */
[----:B------:R-:W5:Y:S03]  /*9110*/  LDCU.64 UR6, c[0x0][0x390] ;  /* 0x00007200ff0677ac */ /* 0x000f660008000a00 */
[----:B------:R-:W3:Y:S01]  /*9120*/  LDL.LU R2, [R1+0x3b0] ;  /* 0x0003b00001027983 */ /* 0x000ee20000300800 */
[----:B------:R-:W0:Y:S01]  /*9130*/  LDCU UR12, c[0x0][0x39c] ;  /* 0x00007380ff0c77ac */ /* 0x000e220008000800 */
[----:B------:R-:W0:Y:S01]  /*9140*/  S2R R29, SR_TID.X ;  /* 0x00000000001d7919 */ /* 0x000e220000002100 */
[----:B-1----:R-:W-:-:S05]  /*9150*/  IMAD.SHL.U32 R28, R28, 0x200, RZ ;  /* 0x000002001c1c7824 */ /* 0x002fca00078e00ff */
[----:B------:R-:W-:Y:S01]  /*9160*/  LOP3.LUT R28, R28, 0x1000, RZ, 0xc0, !PT ;  /* 0x000010001c1c7812 */ /* 0x000fe200078ec0ff */
[----:B------:R-:W-:Y:S01]  /*9170*/  BAR.SYNC.DEFER_BLOCKING 0x0 ;  /* 0x0000000000007b1d */ /* 0x000fe20000010000 */
[----:B--2---:R-:W-:-:S04]  /*9180*/  LOP3.LUT R0, R0, 0x80, RZ, 0xc0, !PT ;  /* 0x0000008000007812 */ /* 0x004fc800078ec0ff */
[----:B------:R-:W-:Y:S02]  /*9190*/  IADD3 R28, PT, PT, R0, UR5, R28 ;  /* 0x00000005001c7c10 */ /* 0x000fe4000fffe01c */
[----:B------:R-:W2:Y:S01]  /*91a0*/  LDL.LU R0, [R1+0x398] ;  /* 0x0003980001007983 */ /* 0x000ea20000300800 */
[----:B----4-:R-:W-:Y:S02]  /*91b0*/  LOP3.LUT R3, R3, 0x6000, RZ, 0xc0, !PT ;  /* 0x0000600003037812 */ /* 0x010fe400078ec0ff */
[----:B---3--:R-:W-:-:S04]  /*91c0*/  LOP3.LUT R2, R2, 0x70, RZ, 0xc0, !PT ;  /* 0x0000007002027812 */ /* 0x008fc800078ec0ff */
[----:B------:R-:W-:Y:S02]  /*91d0*/  IADD3 R2, PT, PT, R2, R28, R3 ;  /* 0x0000001c02027210 */ /* 0x000fe40007ffe003 */
[----:B0-----:R-:W-:-:S04]  /*91e0*/  LOP3.LUT R29, R29, 0x1ff, RZ, 0xc0, !PT ;  /* 0x000001ff1d1d7812 */ /* 0x001fc800078ec0ff */
[----:B------:R-:W-:Y:S01]  /*91f0*/  LEA R3, R29, UR5, 0x4 ;  /* 0x000000051d037c11 */ /* 0x000fe2000f8e20ff */
[----:B------:R-:W0:Y:S01]  /*9200*/  LDCU UR5, c[0x0][0x39c] ;  /* 0x00007380ff0577ac */ /* 0x000e220008000800 */
[----:B--2---:R-:W-:-:S05]  /*9210*/  LOP3.LUT R0, R0, 0x300, RZ, 0xc0, !PT ;  /* 0x0000030000007812 */ /* 0x004fca00078ec0ff */
[----:B------:R-:W-:-:S05]  /*9220*/  IMAD.IADD R0, R0, 0x1, R2 ;  /* 0x0000000100007824 */ /* 0x000fca00078e0202 */
[----:B------:R1:W-:Y:S04]  /*9230*/  STSM.16.M88.4 [R0], R24 ;  /* 0x0000001800007844 */ /* 0x0003e80000000200 */
[----:B------:R2:W-:Y:S04]  /*9240*/  STSM.16.M88.4 [R0+0x400], R16 ;  /* 0x0004001000007844 */ /* 0x0005e80000000200 */
[----:B------:R3:W-:Y:S04]  /*9250*/  STSM.16.M88.4 [R0+0x800], R8 ;  /* 0x0008000800007844 */ /* 0x0007e80000000200 */
[----:B------:R-:W-:Y:S01]  /*9260*/  STSM.16.M88.4 [R0+0xc00], R4 ;  /* 0x000c000400007844 */ /* 0x000fe20000000200 */
[----:B------:R-:W-:Y:S06]  /*9270*/  BAR.SYNC.DEFER_BLOCKING 0x0 ;  /* 0x0000000000007b1d */ /* 0x000fec0000010000 */
[----:B-1----:R-:W4:Y:S04]  /*9280*/  LDL.LU R24, [R1+0x50] ;  /* 0x0000500001187983 */ /* 0x002f280000300800 */
[----:B------:R-:W4:Y:S04]  /*9290*/  LDL.LU R25, [R1+0x54] ;  /* 0x0000540001197983 */ /* 0x000f280000300800 */
[----:B------:R-:W4:Y:S04]  /*92a0*/  LDL.LU R26, [R1+0x58] ;  /* 0x00005800011a7983 */ /* 0x000f280000300800 */
[----:B------:R-:W4:Y:S04]  /*92b0*/  LDL.LU R27, [R1+0x5c] ;  /* 0x00005c00011b7983 */ /* 0x000f280000300800 */
[----:B------:R-:W1:Y:S04]  /*92c0*/  LDS.128 R4, [R3] ;  /* 0x0000000003047984 */ /* 0x000e680000000c00 */
[----:B--2---:R-:W2:Y:S04]  /*92d0*/  LDL.LU R16, [R1+0x40] ;  /* 0x0000400001107983 */ /* 0x004ea80000300800 */
[----:B------:R-:W2:Y:S04]  /*92e0*/  LDL.LU R17, [R1+0x44] ;  /* 0x0000440001117983 */ /* 0x000ea80000300800 */
[----:B------:R-:W2:Y:S04]  /*92f0*/  LDL.LU R18, [R1+0x48] ;  /* 0x0000480001127983 */ /* 0x000ea80000300800 */
[----:B------:R-:W2:Y:S04]  /*9300*/  LDL.LU R19, [R1+0x4c] ;  /* 0x00004c0001137983 */ /* 0x000ea80000300800 */
[----:B---3--:R-:W3:Y:S04]  /*9310*/  LDL.LU R8, [R1+0x30] ;  /* 0x0000300001087983 */ /* 0x008ee80000300800 */
[----:B------:R-:W3:Y:S04]  /*9320*/  LDL.LU R9, [R1+0x34] ;  /* 0x0000340001097983 */ /* 0x000ee80000300800 */
[----:B------:R-:W3:Y:S04]  /*9330*/  LDL.LU R10, [R1+0x38] ;  /* 0x00003800010a7983 */ /* 0x000ee80000300800 */
[----:B------:R-:W3:Y:S04]  /*9340*/  LDL.LU R11, [R1+0x3c] ;  /* 0x00003c00010b7983 */ /* 0x000ee80000300800 */
[----:B------:R-:W-:Y:S04]  /*9350*/  STL [R1+0x158], R3 ;  /* 0x0001580301007387 */ /* 0x000fe80000100800 */
[----:B-1----:R-:W-:Y:S04]  /*9360*/  STL.64 [R1+0x60], R4 ;  /* 0x0000600401007387 */ /* 0x002fe80000100a00 */
[----:B------:R-:W-:Y:S04]  /*9370*/  STL.64 [R1+0x68], R6 ;  /* 0x0000680601007387 */ /* 0x000fe80000100a00 */
[----:B------:R-:W1:Y:S04]  /*9380*/  LDS.128 R4, [R3+0x2000] ;  /* 0x0020000003047984 */ /* 0x000e680000000c00 */
[----:B-1----:R-:W-:Y:S04]  /*9390*/  STL.64 [R1+0x70], R4 ;  /* 0x0000700401007387 */ /* 0x002fe80000100a00 */
[----:B------:R-:W-:Y:S04]  /*93a0*/  STL.64 [R1+0x78], R6 ;  /* 0x0000780601007387 */ /* 0x000fe80000100a00 */
[----:B------:R-:W1:Y:S04]  /*93b0*/  LDS.128 R4, [R3+0x4000] ;  /* 0x0040000003047984 */ /* 0x000e680000000c00 */
[----:B-1----:R-:W-:Y:S04]  /*93c0*/  STL.64 [R1+0x80], R4 ;  /* 0x0000800401007387 */ /* 0x002fe80000100a00 */
[----:B------:R-:W-:Y:S04]  /*93d0*/  STL.64 [R1+0x88], R6 ;  /* 0x0000880601007387 */ /* 0x000fe80000100a00 */
[----:B------:R-:W1:Y:S01]  /*93e0*/  LDS.128 R4, [R3+0x6000] ;  /* 0x0060000003047984 */ /* 0x000e620000000c00 */
[----:B------:R-:W-:Y:S06]  /*93f0*/  BAR.SYNC.DEFER_BLOCKING 0x0 ;  /* 0x0000000000007b1d */ /* 0x000fec0000010000 */
[----:B------:R-:W-:Y:S04]  /*9400*/  STSM.16.M88.4 [R0], R12 ;  /* 0x0000000c00007844 */ /* 0x000fe80000000200 */
[----:B-1----:R-:W-:Y:S04]  /*9410*/  STL.64 [R1+0x440], R6 ;  /* 0x0004400601007387 */ /* 0x002fe80000100a00 */
[----:B------:R1:W-:Y:S04]  /*9420*/  STL.64 [R1+0x438], R4 ;  /* 0x0004380401007387 */ /* 0x0003e80000100a00 */
[----:B------:R0:W-:Y:S04]  /*9430*/  STSM.16.M88.4 [R0+0x400], R20 ;  /* 0x0004001400007844 */ /* 0x0001e80000000200 */
[----:B-1----:R-:W2:Y:S04]  /*9440*/  LDL.LU R4, [R1+0x20] ;  /* 0x0000200001047983 */ /* 0x002ea80000300800 */
[----:B------:R-:W2:Y:S04]  /*9450*/  LDL.LU R5, [R1+0x24] ;  /* 0x0000240001057983 */ /* 0x000ea80000300800 */
[----:B------:R-:W2:Y:S04]  /*9460*/  LDL.LU R6, [R1+0x28] ;  /* 0x0000280001067983 */ /* 0x000ea80000300800 */
[----:B------:R-:W2:Y:S04]  /*9470*/  LDL.LU R7, [R1+0x2c] ;  /* 0x00002c0001077983 */ /* 0x000ea80000300800 */
[----:B------:R-:W2:Y:S04]  /*9480*/  LDL.LU R12, [R1+0x10] ;  /* 0x00001000010c7983 */ /* 0x000ea80000300800 */
[----:B------:R-:W2:Y:S04]  /*9490*/  LDL.LU R13, [R1+0x14] ;  /* 0x00001400010d7983 */ /* 0x000ea80000300800 */
[----:B------:R-:W2:Y:S04]  /*94a0*/  LDL.LU R14, [R1+0x18] ;  /* 0x00001800010e7983 */ /* 0x000ea80000300800 */
[----:B------:R-:W2:Y:S04]  /*94b0*/  LDL.LU R15, [R1+0x1c] ;  /* 0x00001c00010f7983 */ /* 0x000ea80000300800 */
[----:B0-----:R-:W2:Y:S04]  /*94c0*/  LDL.LU R20, [R1] ;  /* 0x0000000001147983 */ /* 0x001ea80000300800 */
[----:B------:R-:W2:Y:S04]  /*94d0*/  LDL.LU R21, [R1+0x4] ;  /* 0x0000040001157983 */ /* 0x000ea80000300800 */
[----:B------:R-:W2:Y:S04]  /*94e0*/  LDL.LU R22, [R1+0x8] ;  /* 0x0000080001167983 */ /* 0x000ea80000300800 */
[----:B------:R-:W2:Y:S04]  /*94f0*/  LDL.LU R23, [R1+0xc] ;  /* 0x00000c0001177983 */ /* 0x000ea80000300800 */
[----:B--2---:R-:W-:Y:S04]  /*9500*/  STSM.16.M88.4 [R0+0x800], R20 ;  /* 0x0008001400007844 */ /* 0x004fe80000000200 */
[----:B------:R-:W-:Y:S01]  /*9510*/  STSM.16.M88.4 [R0+0xc00], R12 ;  /* 0x000c000c00007844 */ /* 0x000fe20000000200 */
[----:B------:R-:W-:Y:S06]  /*9520*/  BAR.SYNC.DEFER_BLOCKING 0x0 ;  /* 0x0000000000007b1d */ /* 0x000fec0000010000 */
[----:B------:R-:W0:Y:S04]  /*9530*/  LDS.128 R20, [R3] ;  /* 0x0000000003147984 */ /* 0x000e280000000c00 */
[----:B------:R-:W1:Y:S04]  /*9540*/  LDS.128 R12, [R3+0x2000] ;  /* 0x00200000030c7984 */ /* 0x000e680000000c00 */
[----:B0-----:R-:W-:Y:S04]  /*9550*/  STL.64 [R1], R20 ;  /* 0x0000001401007387 */ /* 0x001fe80000100a00 */
[----:B------:R-:W-:Y:S04]  /*9560*/  STL.64 [R1+0x8], R22 ;  /* 0x0000081601007387 */ /* 0x000fe80000100a00 */
[----:B------:R-:W0:Y:S04]  /*9570*/  LDS.128 R20, [R3+0x4000] ;  /* 0x0040000003147984 */ /* 0x000e280000000c00 */
[----:B-1----:R-:W-:Y:S04]  /*9580*/  STL.64 [R1+0xa0], R12 ;  /* 0x0000a00c01007387 */ /* 0x002fe80000100a00 */
[----:B------:R-:W-:Y:S04]  /*9590*/  STL.64 [R1+0xa8], R14 ;  /* 0x0000a80e01007387 */ /* 0x000fe80000100a00 */
[----:B------:R-:W1:Y:S01]  /*95a0*/  LDS.128 R12, [R3+0x6000] ;  /* 0x00600000030c7984 */ /* 0x000e620000000c00 */
[----:B------:R-:W-:Y:S06]  /*95b0*/  BAR.SYNC.DEFER_BLOCKING 0x0 ;  /* 0x0000000000007b1d */ /* 0x000fec0000010000 */
[----:B0-----:R-:W-:Y:S04]  /*95c0*/  STL.64 [R1+0xb0], R20 ;  /* 0x0000b01401007387 */ /* 0x001fe80000100a00 */
[----:B------:R-:W-:Y:S04]  /*95d0*/  STL.64 [R1+0xb8], R22 ;  /* 0x0000b81601007387 */ /* 0x000fe80000100a00 */
[----:B------:R0:W-:Y:S04]  /*95e0*/  STSM.16.M88.4 [R0], R4 ;  /* 0x0000000400007844 */ /* 0x0001e80000000200 */
[----:B-1----:R-:W-:Y:S04]  /*95f0*/  STL.64 [R1+0x90], R12 ;  /* 0x0000900c01007387 */ /* 0x002fe80000100a00 */
[----:B------:R-:W-:Y:S04]  /*9600*/  STL.64 [R1+0x98], R14 ;  /* 0x0000980e01007387 */ /* 0x000fe80000100a00 */
[----:B0-----:R-:W2:Y:S04]  /*9610*/  LDL.LU R4, [R1+0x130] ;  /* 0x0001300001047983 */ /* 0x001ea80000300800 */
[----:B------:R-:W2:Y:S04]  /*9620*/  LDL.LU R5, [R1+0x134] ;  /* 0x0001340001057983 */ /* 0x000ea80000300800 */
[----:B------:R-:W2:Y:S04]  /*9630*/  LDL.LU R6, [R1+0x138] ;  /* 0x0001380001067983 */ /* 0x000ea80000300800 */
[----:B------:R-:W2:Y:S04]  /*9640*/  LDL.LU R7, [R1+0x13c] ;  /* 0x00013c0001077983 */ /* 0x000ea80000300800 */
[----:B---3--:R-:W-:Y:S04]  /*9650*/  STSM.16.M88.4 [R0+0x400], R8 ;  /* 0x0004000800007844 */ /* 0x008fe80000000200 */
[----:B------:R-:W-:Y:S04]  /*9660*/  STSM.16.M88.4 [R0+0x800], R16 ;  /* 0x0008001000007844 */ /* 0x000fe80000000200 */
[----:B----4-:R0:W-:Y:S01]  /*9670*/  STSM.16.M88.4 [R0+0xc00], R24 ;  /* 0x000c001800007844 */ /* 0x0101e20000000200 */
[----:B------:R-:W-:Y:S06]  /*9680*/  BAR.SYNC.DEFER_BLOCKING 0x0 ;  /* 0x0000000000007b1d */ /* 0x000fec0000010000 */
[----:B0-----:R-:W3:Y:S04]  /*9690*/  LDL.LU R24, [R1+0x1a0] ;  /* 0x0001a00001187983 */ /* 0x001ee80000300800 */
[----:B------:R-:W3:Y:S04]  /*96a0*/  LDL.LU R25, [R1+0x1a4] ;  /* 0x0001a40001197983 */ /* 0x000ee80000300800 */
[----:B------:R-:W3:Y:S04]  /*96b0*/  LDL.LU R26, [R1+0x1a8] ;  /* 0x0001a800011a7983 */ /* 0x000ee80000300800 */
[----:B------:R-:W0:Y:S04]  /*96c0*/  LDS.128 R8, [R3] ;  /* 0x0000000003087984 */ /* 0x000e280000000c00 */
[----:B------:R-:W3:Y:S04]  /*96d0*/  LDL.LU R27, [R1+0x1ac] ;  /* 0x0001ac00011b7983 */ /* 0x000ee80000300800 */
[----:B------:R-:W4:Y:S04]  /*96e0*/  LDL.LU R20, [R1+0x180] ;  /* 0x0001800001147983 */ /* 0x000f280000300800 */
[----:B------:R-:W4:Y:S04]  /*96f0*/  LDL.LU R21, [R1+0x184] ;  /* 0x0001840001157983 */ /* 0x000f280000300800 */
[----:B------:R-:W4:Y:S04]  /*9700*/  LDL.LU R22, [R1+0x188] ;  /* 0x0001880001167983 */ /* 0x000f280000300800 */
[----:B------:R-:W4:Y:S04]  /*9710*/  LDL.LU R23, [R1+0x18c] ;  /* 0x00018c0001177983 */ /* 0x000f280000300800 */
[----:B------:R-:W3:Y:S04]  /*9720*/  LDL.LU R2, [R1+0x39c] ;  /* 0x00039c0001027983 */ /* 0x000ee80000300800 */
[----:B------:R-:W3:Y:S04]  /*9730*/  LDL R29, [R1+0x310] ;  /* 0x00031000011d7983 */ /* 0x000ee80000100800 */
[----:B------:R-:W-:Y:S04]  /*9740*/  LDS.128 R12, [R3+0x4000] ;  /* 0x00400000030c7984 */ /* 0x000fe80000000c00 */
[----:B------:R-:W-:Y:S04]  /*9750*/  LDS.128 R16, [R3+0x6000] ;  /* 0x0060000003107984 */ /* 0x000fe80000000c00 */
[----:B0-----:R-:W-:Y:S04]  /*9760*/  STL.64 [R1+0x10], R8 ;  /* 0x0000100801007387 */ /* 0x001fe80000100a00 */
[----:B------:R-:W-:Y:S04]  /*9770*/  STL.64 [R1+0x18], R10 ;  /* 0x0000180a01007387 */ /* 0x000fe80000100a00 */
[----:B------:R-:W0:Y:S01]  /*9780*/  LDS.128 R8, [R3+0x2000] ;  /* 0x0020000003087984 */ /* 0x000e220000000c00 */
[----:B------:R-:W-:Y:S06]  /*9790*/  BAR.SYNC.DEFER_BLOCKING 0x0 ;  /* 0x0000000000007b1d */ /* 0x000fec0000010000 */
[----:B0-----:R-:W-:Y:S04]  /*97a0*/  STL [R1+0x424], R8 ;  /* 0x0004240801007387 */ /* 0x001fe80000100800 */
[----:B------:R-:W-:Y:S04]  /*97b0*/  STL [R1+0x420], R9 ;  /* 0x0004200901007387 */ /* 0x000fe80000100800 */
[----:B------:R-:W-:Y:S04]  /*97c0*/  STL [R1+0x41c], R10 ;  /* 0x00041c0a01007387 */ /* 0x000fe80000100800 */
[----:B------:R-:W-:Y:S04]  /*97d0*/  STL [R1+0x418], R11 ;  /* 0x0004180b01007387 */ /* 0x000fe80000100800 */
[----:B------:R0:W-:Y:S04]  /*97e0*/  STL [R1+0x414], R12 ;  /* 0x0004140c01007387 */ /* 0x0001e80000100800 */
[----:B------:R-:W-:Y:S04]  /*97f0*/  STL [R1+0x410], R13 ;  /* 0x0004100d01007387 */ /* 0x000fe80000100800 */
[----:B------:R-:W-:Y:S01]  /*9800*/  STL [R1+0x40c], R14 ;  /* 0x00040c0e01007387 */ /* 0x000fe20000100800 */
[----:B0-----:R-:W0:Y:S03]  /*9810*/  LDC R12, c[0x0][0x3b8] ;  /* 0x0000ee00ff0c7b82 */ /* 0x001e260000000800 */
[----:B------:R-:W-:Y:S04]  /*9820*/  STL [R1+0x408], R15 ;  /* 0x0004080f01007387 */ /* 0x000fe80000100800 */
[----:B------:R-:W-:Y:S04]  /*9830*/  STL [R1+0x404], R16 ;  /* 0x0004041001007387 */ /* 0x000fe80000100800 */
[----:B------:R-:W-:Y:S04]  /*9840*/  STL [R1+0x400], R17 ;  /* 0x0004001101007387 */ /* 0x000fe80000100800 */
[----:B------:R-:W-:Y:S04]  /*9850*/  STL [R1+0x3fc], R18 ;  /* 0x0003fc1201007387 */ /* 0x000fe80000100800 */
[----:B------:R-:W-:Y:S04]  /*9860*/  STL [R1+0x3f8], R19 ;  /* 0x0003f81301007387 */ /* 0x000fe80000100800 */
[----:B--2---:R1:W-:Y:S04]  /*9870*/  STSM.16.M88.4 [R0], R4 ;  /* 0x0000000400007844 */ /* 0x0043e80000000200 */
[----:B-1----:R-:W2:Y:S04]  /*9880*/  LDL.LU R4, [R1+0x250] ;  /* 0x0002500001047983 */ /* 0x002ea80000300800 */
[----:B------:R-:W2:Y:S04]  /*9890*/  LDL.LU R5, [R1+0x254] ;  /* 0x0002540001057983 */ /* 0x000ea80000300800 */
[----:B------:R-:W2:Y:S04]  /*98a0*/  LDL.LU R6, [R1+0x258] ;  /* 0x0002580001067983 */ /* 0x000ea80000300800 */
[----:B------:R-:W2:Y:S04]  /*98b0*/  LDL.LU R7, [R1+0x25c] ;  /* 0x00025c0001077983 */ /* 0x000ea80000300800 */
[----:B------:R-:W2:Y:S01]  /*98c0*/  LDL R8, [R1+0x60] ;  /* 0x0000600001087983 */ /* 0x000ea20000100800 */
[----:B------:R-:W1:Y:S03]  /*98d0*/  S2R R3, SR_TID.X ;  /* 0x0000000000037919 */ /* 0x000e660000002100 */
[----:B------:R-:W2:Y:S04]  /*98e0*/  LDL.LU R19, [R1+0x64] ;  /* 0x0000640001137983 */ /* 0x000ea80000300800 */
[----:B------:R-:W2:Y:S04]  /*98f0*/  LDL.LU R18, [R1+0x68] ;  /* 0x0000680001127983 */ /* 0x000ea80000300800 */
[----:B------:R-:W2:Y:S04]  /*9900*/  LDL.LU R17, [R1+0x6c] ;  /* 0x00006c0001117983 */ /* 0x000ea80000300800 */
[----:B----4-:R4:W-:Y:S01]  /*9910*/  STSM.16.M88.4 [R0+0x400], R20 ;  /* 0x0004001400007844 */ /* 0x0109e20000000200 */
[----:B-1----:R-:W-:-:S04]  /*9920*/  SHF.R.U32.HI R28, RZ, 0x8, R3 ;  /* 0x00000008ff1c7819 */ /* 0x002fc80000011603 */
[----:B------:R-:W-:Y:S02]  /*9930*/  SGXT.U32 R28, R28, 0x1 ;  /* 0x000000011c1c781a */ /* 0x000fe40000000000 */
[C---:B---3--:R-:W-:Y:S01]  /*9940*/  ISETP.GE.AND P0, PT, R2.reuse, UR10, PT ;  /* 0x0000000a02007c0c */ /* 0x048fe2000bf06270 */
[----:B------:R-:W-:Y:S01]  /*9950*/  IMAD R2, R2, UR4, RZ ;  /* 0x0000000402027c24 */ /* 0x000fe2000f8e02ff */
[C---:B----4-:R-:W-:Y:S01]  /*9960*/  LOP3.LUT R22, R29.reuse, R28, RZ, 0xfc, !PT ;  /* 0x0000001c1d167212 */ /* 0x050fe200078efcff */
[----:B------:R1:W-:Y:S01]  /*9970*/  STSM.16.M88.4 [R0+0x800], R24 ;  /* 0x0008001800007844 */ /* 0x0003e20000000200 */
[C-C-:B------:R-:W-:Y:S01]  /*9980*/  LOP3.LUT R20, R29.reuse, 0x2, R28.reuse, 0xfe, !PT ;  /* 0x000000021d147812 */ /* 0x140fe200078efe1c */
[----:B------:R-:W3:Y:S01]  /*9990*/  LDCU UR4, c[0x0][0x39c] ;  /* 0x00007380ff0477ac */ /* 0x000ee20008000800 */
[C-C-:B------:R-:W-:Y:S02]  /*99a0*/  LOP3.LUT R21, R29.reuse, 0x4, R28.reuse, 0xfe, !PT ;  /* 0x000000041d157812 */ /* 0x140fe400078efe1c */
[----:B------:R-:W-:Y:S01]  /*99b0*/  LOP3.LUT R23, R29, 0x6, R28, 0xfe, !PT ;  /* 0x000000061d177812 */ /* 0x000fe200078efe1c */
[-C--:B0-----:R-:W-:Y:S01]  /*99c0*/  IMAD R28, R22, R12.reuse, RZ ;  /* 0x0000000c161c7224 */ /* 0x081fe200078e02ff */
[C---:B-----5:R-:W-:Y:S01]  /*99d0*/  LEA R3, P2, R2.reuse, UR6, 0x1 ;  /* 0x0000000602037c11 */ /* 0x060fe2000f8408ff */
[----:B------:R-:W0:Y:S03]  /*99e0*/  LDCU UR6, c[0x0][0x39c] ;  /* 0x00007380ff0677ac */ /* 0x000e260008000800 */
[----:B------:R-:W-:Y:S01]  /*99f0*/  LEA.HI.X.SX32 R2, R2, UR7, 0x1, P2 ;  /* 0x0000000702027c11 */ /* 0x000fe200090f0eff */
[----:B------:R-:W4:Y:S01]  /*9a00*/  LDCU UR7, c[0x0][0x39c] ;  /* 0x00007380ff0777ac */ /* 0x000f220008000800 */
[C---:B-1----:R-:W-:Y:S01]  /*9a10*/  LEA R24, P5, R28.reuse, R3, 0x1 ;  /* 0x000000031c187211 */ /* 0x042fe200078a08ff */
[----:B------:R-:W-:Y:S01]  /*9a20*/  IMAD R27, R23, R12, RZ ;  /* 0x0000000c171b7224 */ /* 0x000fe200078e02ff */
[----:B------:R-:W1:Y:S02]  /*9a30*/  LDCU UR10, c[0x0][0x39c] ;  /* 0x00007380ff0a77ac */ /* 0x000e640008000800 */
[----:B------:R-:W-:-:S02]  /*9a40*/  LEA.HI.X.SX32 R25, R28, R2, 0x1, P5 ;  /* 0x000000021c197211 */ /* 0x000fc400028f0eff */
[----:B------:R-:W-:-:S04]  /*9a50*/  LEA R26, P5, R27, R3, 0x1 ;  /* 0x000000031b1a7211 */ /* 0x000fc800078a08ff */
[----:B------:R-:W-:Y:S01]  /*9a60*/  LEA.HI.X.SX32 R27, R27, R2, 0x1, P5 ;  /* 0x000000021b1b7211 */ /* 0x000fe200028f0eff */
[----:B--2---:R2:W-:Y:S04]  /*9a70*/  STSM.16.M88.4 [R0+0xc00], R4 ;  /* 0x000c000400007844 */ /* 0x0045e80000000200 */
[----:B--2---:R-:W2:Y:S04]  /*9a80*/  LDL.LU.64 R6, [R1+0x440] ;  /* 0x0004400001067983 */ /* 0x004ea80000300a00 */
[----:B------:R-:W5:Y:S04]  /*9a90*/  LDL.LU.64 R4, [R1+0x438] ;  /* 0x0004380001047983 */ /* 0x000f680000300a00 */
[----:B------:R-:W2:Y:S04]  /*9aa0*/  LDL.LU R16, [R1+0x70] ;  /* 0x0000700001107983 */ /* 0x000ea80000300800 */
[----:B------:R-:W5:Y:S04]  /*9ab0*/  LDL.LU R15, [R1+0x74] ;  /* 0x00007400010f7983 */ /* 0x000f680000300800 */
[----:B------:R-:W5:Y:S04]  /*9ac0*/  LDL.LU R14, [R1+0x78] ;  /* 0x00007800010e7983 */ /* 0x000f680000300800 */
[----:B------:R-:W-:Y:S04]  /*9ad0*/  STL [R1+0x430], R27 ;  /* 0x0004301b01007387 */ /* 0x000fe80000100800 */
[----:B------:R-:W5:Y:S01]  /*9ae0*/  LDL.LU R13, [R1+0x7c] ;  /* 0x00007c00010d7983 */ /* 0x000f620000300800 */
[----:B------:R-:W-:Y:S01]  /*9af0*/  BAR.SYNC.DEFER_BLOCKING 0x0 ;  /* 0x0000000000007b1d */ /* 0x000fe20000010000 */
[----:B------:R-:W-:-:S02]  /*9b00*/  ISETP.LT.AND P1, PT, R22, UR11, !P0 ;  /* 0x0000000b16007c0c */ /* 0x000fc4000c721270 */
[C---:B------:R-:W-:Y:S01]  /*9b10*/  ISETP.LT.AND P3, PT, R20.reuse, UR5, !P0 ;  /* 0x0000000514007c0c */ /* 0x040fe2000c761270 */
[-C--:B------:R-:W-:Y:S01]  /*9b20*/  IMAD R20, R20, R12.reuse, RZ ;  /* 0x0000000c14147224 */ /* 0x080fe200078e02ff */
[C---:B------:R-:W-:Y:S01]  /*9b30*/  ISETP.LT.AND P2, PT, R21.reuse, UR12, !P0 ;  /* 0x0000000c15007c0c */ /* 0x040fe2000c741270 */
[----:B------:R-:W-:Y:S01]  /*9b40*/  IMAD R21, R21, R12, RZ ;  /* 0x0000000c15157224 */ /* 0x000fe200078e02ff */
[----:B---3--:R-:W-:Y:S01]  /*9b50*/  ISETP.LT.AND P4, PT, R23, UR4, !P0 ;  /* 0x0000000417007c0c */ /* 0x008fe2000c781270 */
[----:B------:R-:W3:Y:S01]  /*9b60*/  LDCU UR4, c[0x0][0x39c] ;  /* 0x00007380ff0477ac */ /* 0x000ee20008000800 */
[----:B------:R-:W5:Y:S05]  /*9b70*/  LDL.LU R11, [R1+0x80] ;  /* 0x00008000010b7983 */ /* 0x000f6a0000300800 */
[----:B------:R0:W-:Y:S01]  /*9b80*/  @P1 STG.E.U16 desc[UR8][R24.64], R8 ;  /* 0x0000000818001986 */ /* 0x0001e2000c101508 */
[C---:B------:R-:W-:Y:S01]  /*9b90*/  LEA R22, P6, R20.reuse, R3, 0x1 ;  /* 0x0000000314167211 */ /* 0x040fe200078c08ff */
[----:B------:R-:W1:Y:S02]  /*9ba0*/  LDCU UR5, c[0x0][0x39c] ;  /* 0x00007380ff0577ac */ /* 0x000e640008000800 */
[----:B------:R-:W5:Y:S01]  /*9bb0*/  LDL.LU R10, [R1+0x84] ;  /* 0x00008400010a7983 */ /* 0x000f620000300800 */
[----:B0-----:R-:W0:Y:S01]  /*9bc0*/  S2R R8, SR_TID.X ;  /* 0x0000000000087919 */ /* 0x001e220000002100 */
[----:B------:R-:W-:-:S02]  /*9bd0*/  LEA.HI.X.SX32 R23, R20, R2, 0x1, P6 ;  /* 0x0000000214177211 */ /* 0x000fc400030f0eff */
[C---:B------:R-:W-:Y:S01]  /*9be0*/  LEA R20, P6, R21.reuse, R3, 0x1 ;  /* 0x0000000315147211 */ /* 0x040fe200078c08ff */
[----:B------:R-:W5:Y:S03]  /*9bf0*/  LDL.LU R9, [R1+0x88] ;  /* 0x0000880001097983 */ /* 0x000f660000300800 */
[----:B------:R-:W-:Y:S01]  /*9c00*/  LEA.HI.X.SX32 R21, R21, R2, 0x1, P6 ;  /* 0x0000000215157211 */ /* 0x000fe200030f0eff */
[----:B------:R-:W-:Y:S04]  /*9c10*/  @P3 STG.E.U16 desc[UR8][R22.64], R19 ;  /* 0x0000001316003986 */ /* 0x000fe8000c101508 */
[----:B------:R-:W-:Y:S04]  /*9c20*/  @P2 STG.E.U16 desc[UR8][R20.64], R18 ;  /* 0x0000001214002986 */ /* 0x000fe8000c101508 */
[----:B------:R0:W-:Y:S02]  /*9c30*/  @P4 STG.E.U16 desc[UR8][R26.64], R17 ;  /* 0x000000111a004986 */ /* 0x0001e4000c101508 */
[----:B0-----:R-:W-:-:S02]  /*9c40*/  SHF.R.U32.HI R27, RZ, 0x8, R8 ;  /* 0x00000008ff1b7819 */ /* 0x001fc40000011608 */
[----:B------:R-:W5:Y:S02]  /*9c50*/  LDL.LU R8, [R1+0x8c] ;  /* 0x00008c0001087983 */ /* 0x000f640000300800 */
[----:B------:R-:W-:-:S04]  /*9c60*/  SGXT.U32 R27, R27, 0x1 ;  /* 0x000000011b1b781a */ /* 0x000fc80000000000 */
[C-C-:B------:R-:W-:Y:S02]  /*9c70*/  LOP3.LUT R20, R29.reuse, 0x8, R27.reuse, 0xfe, !PT ;  /* 0x000000081d147812 */ /* 0x140fe400078efe1b */
[C-C-:B------:R-:W-:Y:S02]  /*9c80*/  LOP3.LUT R0, R29.reuse, 0xc, R27.reuse, 0xfe, !PT ;  /* 0x0000000c1d007812 */ /* 0x140fe400078efe1b */
[--C-:B------:R-:W-:Y:S01]  /*9c90*/  LOP3.LUT R23, R29, 0xa, R27.reuse, 0xfe, !PT ;  /* 0x0000000a1d177812 */ /* 0x100fe200078efe1b */
[-C--:B------:R-:W-:Y:S01]  /*9ca0*/  IMAD R21, R20, R12.reuse, RZ ;  /* 0x0000000c14157224 */ /* 0x080fe200078e02ff */
[C---:B---3--:R-:W-:Y:S01]  /*9cb0*/  ISETP.LT.AND P1, PT, R0.reuse, UR4, !P0 ;  /* 0x0000000400007c0c */ /* 0x048fe2000c721270 */
[-C--:B------:R-:W-:Y:S01]  /*9cc0*/  IMAD R0, R0, R12.reuse, RZ ;  /* 0x0000000c00007224 */ /* 0x080fe200078e02ff */
[----:B------:R-:W-:Y:S01]  /*9cd0*/  ISETP.LT.AND P4, PT, R20, UR6, !P0 ;  /* 0x0000000614007c0c */ /* 0x000fe2000c781270 */
[----:B------:R-:W0:Y:S01]  /*9ce0*/  LDCU UR4, c[0x0][0x39c] ;  /* 0x00007380ff0477ac */ /* 0x000e220008000800 */
[C---:B----4-:R-:W-:Y:S01]  /*9cf0*/  ISETP.LT.AND P2, PT, R23.reuse, UR7, !P0 ;  /* 0x0000000717007c0c */ /* 0x050fe2000c741270 */
[----:B------:R-:W-:Y:S01]  /*9d00*/  IMAD R23, R23, R12, RZ ;  /* 0x0000000c17177224 */ /* 0x000fe200078e02ff */
[----:B------:R-:W-:Y:S01]  /*9d10*/  LEA R20, P3, R21, R3, 0x1 ;  /* 0x0000000315147211 */ /* 0x000fe200078608ff */
[----:B------:R-:W3:Y:S01]  /*9d20*/  LDCU UR6, c[0x0][0x39c] ;  /* 0x00007380ff0677ac */ /* 0x000ee20008000800 */
[----:B------:R-:W-:-:S02]  /*9d30*/  LOP3.LUT R25, R29, 0x20, R27, 0xfe, !PT ;  /* 0x000000201d197812 */ /* 0x000fc400078efe1b */
[CC--:B------:R-:W-:Y:S01]  /*9d40*/  LEA R24, P6, R0.reuse, R3.reuse, 0x1 ;  /* 0x0000000300187211 */ /* 0x0c0fe200078c08ff */
[----:B------:R-:W4:Y:S01]  /*9d50*/  LDCU UR7, c[0x0][0x39c] ;  /* 0x00007380ff0777ac */ /* 0x000f220008000800 */
[-C--:B------:R-:W-:Y:S02]  /*9d60*/  LEA.HI.X.SX32 R21, R21, R2.reuse, 0x1, P3 ;  /* 0x0000000215157211 */ /* 0x080fe400018f0eff */
[----:B-1----:R-:W-:Y:S01]  /*9d70*/  ISETP.LT.AND P3, PT, R25, UR10, !P0 ;  /* 0x0000000a19007c0c */ /* 0x002fe2000c761270 */
[----:B------:R-:W1:Y:S01]  /*9d80*/  LDCU UR10, c[0x0][0x39c] ;  /* 0x00007380ff0a77ac */ /* 0x000e620008000800 */
[----:B------:R-:W-:Y:S02]  /*9d90*/  LEA R22, P5, R23, R3, 0x1 ;  /* 0x0000000317167211 */ /* 0x000fe400078a08ff */
[----:B------:R-:W-:Y:S02]  /*9da0*/  LEA.HI.X.SX32 R25, R0, R2, 0x1, P6 ;  /* 0x0000000200197211 */ /* 0x000fe400030f0eff */
[----:B------:R-:W-:-:S02]  /*9db0*/  LOP3.LUT R0, R29, 0xe, R27, 0xfe, !PT ;  /* 0x0000000e1d007812 */ /* 0x000fc400078efe1b */
[----:B------:R-:W-:Y:S02]  /*9dc0*/  LEA.HI.X.SX32 R23, R23, R2, 0x1, P5 ;  /* 0x0000000217177211 */ /* 0x000fe400028f0eff */
[C---:B------:R-:W-:Y:S01]  /*9dd0*/  ISETP.LT.AND P5, PT, R0.reuse, UR5, !P0 ;  /* 0x0000000500007c0c */ /* 0x040fe2000c7a1270 */
[----:B------:R-:W0:Y:S01]  /*9de0*/  LDCU UR5, c[0x0][0x39c] ;  /* 0x00007380ff0577ac */ /* 0x000e220008000800 */
[C-C-:B------:R-:W-:Y:S01]  /*9df0*/  LOP3.LUT R26, R29.reuse, 0x14, R27.reuse, 0xfe, !PT ;  /* 0x000000141d1a7812 */ /* 0x140fe200078efe1b */
[----:B--2---:R2:W-:Y:S04]  /*9e00*/  @P4 STG.E.U16 desc[UR8][R20.64], R16 ;  /* 0x0000001014004986 */ /* 0x0045e8000c101508 */
[----:B-----5:R5:W-:Y:S04]  /*9e10*/  @P2 STG.E.U16 desc[UR8][R22.64], R15 ;  /* 0x0000000f16002986 */ /* 0x020be8000c101508 */
[----:B------:R1:W-:Y:S01]  /*9e20*/  @P1 STG.E.U16 desc[UR8][R24.64], R14 ;  /* 0x0000000e18001986 */ /* 0x0003e2000c101508 */
[C-C-:B--2---:R-:W-:Y:S01]  /*9e30*/  LOP3.LUT R20, R29.reuse, 0x10, R27.reuse, 0xfe, !PT ;  /* 0x000000101d147812 */ /* 0x144fe200078efe1b */
[----:B------:R-:W-:Y:S01]  /*9e40*/  IMAD R21, R0, R12, RZ ;  /* 0x0000000c00157224 */ /* 0x000fe200078e02ff */
[----:B------:R-:W-:-:S02]  /*9e50*/  LOP3.LUT R0, R29, 0x12, R27, 0xfe, !PT ;  /* 0x000000121d007812 */ /* 0x000fc400078efe1b */
[C---:B0-----:R-:W-:Y:S01]  /*9e60*/  ISETP.LT.AND P2, PT, R20.reuse, UR4, !P0 ;  /* 0x0000000414007c0c */ /* 0x041fe2000c741270 */
[-C--:B-----5:R-:W-:Y:S01]  /*9e70*/  IMAD R23, R20, R12.reuse, RZ ;  /* 0x0000000c14177224 */ /* 0x0a0fe200078e02ff */
[C---:B---3--:R-:W-:Y:S01]  /*9e80*/  ISETP.LT.AND P1, PT, R0.reuse, UR6, !P0 ;  /* 0x0000000600007c0c */ /* 0x048fe2000c721270 */
[----:B------:R-:W-:Y:S01]  /*9e90*/  IMAD R0, R0, R12, RZ ;  /* 0x0000000c00007224 */ /* 0x000fe200078e02ff */
[CC--:B------:R-:W-:Y:S01]  /*9ea0*/  LEA R20, P4, R21.reuse, R3.reuse, 0x1 ;  /* 0x0000000315147211 */ /* 0x0c0fe200078808ff */
[----:B------:R-:W0:Y:S03]  /*9eb0*/  LDCU UR4, c[0x0][0x39c] ;  /* 0x00007380ff0477ac */ /* 0x000e260008000800 */
[----:B------:R-:W-:Y:S01]  /*9ec0*/  LEA.HI.X.SX32 R21, R21, R2, 0x1, P4 ;  /* 0x0000000215157211 */ /* 0x000fe200020f0eff */
[----:B------:R-:W2:Y:S01]  /*9ed0*/  LDCU UR6, c[0x0][0x39c] ;  /* 0x00007380ff0677ac */ /* 0x000ea20008000800 */
[----:B-1----:R-:W-:-:S03]  /*9ee0*/  LEA R24, P4, R0, R3, 0x1 ;  /* 0x0000000300187211 */ /* 0x002fc600078808ff */
[----:B------:R1:W-:Y:S01]  /*9ef0*/  @P5 STG.E.U16 desc[UR8][R20.64], R13 ;  /* 0x0000000d14005986 */ /* 0x0003e2000c101508 */
[----:B------:R-:W-:Y:S01]  /*9f00*/  LEA.HI.X.SX32 R25, R0, R2, 0x1, P4 ;  /* 0x0000000200197211 */ /* 0x000fe200020f0eff */
[C---:B------:R-:W-:Y:S01]  /*9f10*/  IMAD R0, R26.reuse, R12, RZ ;  /* 0x0000000c1a007224 */ /* 0x040fe200078e02ff */
[----:B----4-:R-:W-:Y:S01]  /*9f20*/  ISETP.LT.AND P5, PT, R26, UR7, !P0 ;  /* 0x000000071a007c0c */ /* 0x010fe2000c7a1270 */
[----:B------:R-:W3:Y:S01]  /*9f30*/  LDCU UR7, c[0x0][0x39c] ;  /* 0x00007380ff0777ac */ /* 0x000ee20008000800 */
[----:B------:R-:W4:Y:S01]  /*9f40*/  LDL.LU R26, [R1+0x60] ;  /* 0x00006000011a7983 */ /* 0x000f220000300800 */
[----:B------:R-:W-:-:S04]  /*9f50*/  LEA R22, P6, R23, R3, 0x1 ;  /* 0x0000000317167211 */ /* 0x000fc800078c08ff */
[----:B------:R-:W-:-:S05]  /*9f60*/  LEA.HI.X.SX32 R23, R23, R2, 0x1, P6 ;  /* 0x0000000217177211 */ /* 0x000fca00030f0eff */
[----:B------:R5:W-:Y:S04]  /*9f70*/  @P2 STG.E.U16 desc[UR8][R22.64], R11 ;  /* 0x0000000b16002986 */ /* 0x000be8000c101508 */
[----:B------:R0:W-:Y:S01]  /*9f80*/  @P1 STG.E.U16 desc[UR8][R24.64], R10 ;  /* 0x0000000a18001986 */ /* 0x0001e2000c101508 */
[C---:B-1----:R-:W-:Y:S02]  /*9f90*/  LEA R20, P1, R0.reuse, R3, 0x1 ;  /* 0x0000000300147211 */ /* 0x042fe400078208ff */
[--C-:B-----5:R-:W-:Y:S02]  /*9fa0*/  LOP3.LUT R23, R29, 0x16, R27.reuse, 0xfe, !PT ;  /* 0x000000161d177812 */ /* 0x120fe400078efe1b */
[----:B------:R-:W-:Y:S02]  /*9fb0*/  LEA.HI.X.SX32 R21, R0, R2, 0x1, P1 ;  /* 0x0000000200157211 */ /* 0x000fe400008f0eff */
[C---:B0-----:R-:W-:Y:S01]  /*9fc0*/  ISETP.LT.AND P2, PT, R23.reuse, UR4, !P0 ;  /* 0x0000000417007c0c */ /* 0x041fe2000c741270 */
[----:B------:R-:W-:Y:S01]  /*9fd0*/  IMAD R23, R23, R12, RZ ;  /* 0x0000000c17177224 */ /* 0x000fe200078e02ff */
[C-C-:B------:R-:W-:Y:S01]  /*9fe0*/  LOP3.LUT R22, R29.reuse, 0x18, R27.reuse, 0xfe, !PT ;  /* 0x000000181d167812 */ /* 0x140fe200078efe1b */
[----:B------:R-:W0:Y:S01]  /*9ff0*/  LDCU UR4, c[0x0][0x39c] ;  /* 0x00007380ff0477ac */ /* 0x000e220008000800 */
[----:B------:R1:W-:Y:S01]  /*a000*/  @P5 STG.E.U16 desc[UR8][R20.64], R9 ;  /* 0x0000000914005986 */ /* 0x0003e2000c101508 */
[----:B------:R-:W-:-:S02]  /*a010*/  LOP3.LUT R24, R29, 0x22, R27, 0xfe, !PT ;  /* 0x000000221d187812 */ /* 0x000fc400078efe1b */
[C---:B------:R-:W-:Y:S01]  /*a020*/  IMAD R0, R22.reuse, R12, RZ ;  /* 0x0000000c16007224 */ /* 0x040fe200078e02ff */
[----:B------:R-:W-:Y:S01]  /*a030*/  ISETP.LT.AND P1, PT, R22, UR5, !P0 ;  /* 0x0000000516007c0c */ /* 0x000fe2000c721270 */
[----:B------:R-:W5:Y:S01]  /*a040*/  LDCU UR5, c[0x0][0x39c] ;  /* 0x00007380ff0577ac */ /* 0x000f620008000800 */
[CC--:B-1----:R-:W-:Y:S02]  /*a050*/  LEA R20, P4, R23.reuse, R3.reuse, 0x1 ;  /* 0x0000000317147211 */ /* 0x0c2fe400078808ff */
[----:B------:R-:W-:Y:S02]  /*a060*/  LEA R22, P5, R0, R3, 0x1 ;  /* 0x0000000300167211 */ /* 0x000fe400078a08ff */
[----:B------:R-:W-:Y:S02]  /*a070*/  LEA.HI.X.SX32 R21, R23, R2, 0x1, P4 ;  /* 0x0000000217157211 */ /* 0x000fe400020f0eff */
[----:B---3--:R-:W-:Y:S01]  /*a080*/  ISETP.LT.AND P4, PT, R24, UR7, !P0 ;  /* 0x0000000718007c0c */ /* 0x008fe2000c781270 */
[----:B------:R-:W1:Y:S01]  /*a090*/  LDCU UR7, c[0x0][0x39c] ;  /* 0x00007380ff0777ac */ /* 0x000e620008000800 */
[----:B------:R-:W-:-:S02]  /*a0a0*/  LOP3.LUT R24, R29, 0x1a, R27, 0xfe, !PT ;  /* 0x0000001a1d187812 */ /* 0x000fc400078efe1b */
[----:B------:R-:W-:Y:S02]  /*a0b0*/  LEA.HI.X.SX32 R23, R0, R2, 0x1, P5 ;  /* 0x0000000200177211 */ /* 0x000fe400028f0eff */
[C-C-:B------:R-:W-:Y:S01]  /*a0c0*/  LOP3.LUT R0, R29.reuse, 0x1c, R27.reuse, 0xfe, !PT ;  /* 0x0000001c1d007812 */ /* 0x140fe200078efe1b */
[----:B------:R3:W-:Y:S01]  /*a0d0*/  @P2 STG.E.U16 desc[UR8][R20.64], R8 ;  /* 0x0000000814002986 */ /* 0x0007e2000c101508 */
[----:B--2---:R-:W-:Y:S01]  /*a0e0*/  ISETP.LT.AND P6, PT, R24, UR6, !P0 ;  /* 0x0000000618007c0c */ /* 0x004fe2000c7c1270 */
[----:B------:R-:W2:Y:S01]  /*a0f0*/  LDCU UR6, c[0x0][0x39c] ;  /* 0x00007380ff0677ac */ /* 0x000ea20008000800 */
[C---:B0-----:R-:W-:Y:S01]  /*a100*/  ISETP.LT.AND P2, PT, R0.reuse, UR4, !P0 ;  /* 0x0000000400007c0c */ /* 0x041fe2000c741270 */
[----:B------:R0:W-:Y:S01]  /*a110*/  @P1 STG.E.U16 desc[UR8][R22.64], R4 ;  /* 0x0000000416001986 */ /* 0x0001e2000c101508 */
[-C--:B------:R-:W-:Y:S01]  /*a120*/  IMAD R0, R0, R12.reuse, RZ ;  /* 0x0000000c00007224 */ /* 0x080fe200078e02ff */
[C-C-:B------:R-:W-:Y:S01]  /*a130*/  LOP3.LUT R25, R29.reuse, 0x24, R27.reuse, 0xfe, !PT ;  /* 0x000000241d197812 */ /* 0x140fe200078efe1b */
[----:B------:R-:W1:Y:S01]  /*a140*/  LDCU UR4, c[0x0][0x39c] ;  /* 0x00007380ff0477ac */ /* 0x000e620008000800 */
[----:B---3--:R-:W-:Y:S01]  /*a150*/  IMAD R20, R24, R12, RZ ;  /* 0x0000000c18147224 */ /* 0x008fe200078e02ff */
[----:B------:R-:W-:-:S04]  /*a160*/  LOP3.LUT R21, R29, 0x1e, R27, 0xfe, !PT ;  /* 0x0000001e1d157812 */ /* 0x000fc800078efe1b */
[----:B0-----:R-:W-:-:S04]  /*a170*/  LEA R22, P1, R20, R3, 0x1 ;  /* 0x0000000314167211 */ /* 0x001fc800078208ff */
[----:B------:R-:W-:Y:S02]  /*a180*/  LEA.HI.X.SX32 R23, R20, R2, 0x1, P1 ;  /* 0x0000000214177211 */ /* 0x000fe400008f0eff */
[C---:B------:R-:W-:Y:S01]  /*a190*/  LEA R20, P5, R0.reuse, R3, 0x1 ;  /* 0x0000000300147211 */ /* 0x040fe200078a08ff */
[C---:B------:R-:W-:Y:S01]  /*a1a0*/  IMAD R24, R21.reuse, R12, RZ ;  /* 0x0000000c15187224 */ /* 0x040fe200078e02ff */
[----:B-----5:R-:W-:Y:S01]  /*a1b0*/  ISETP.LT.AND P1, PT, R21, UR5, !P0 ;  /* 0x0000000515007c0c */ /* 0x020fe2000c721270 */
[----:B------:R0:W-:Y:S01]  /*a1c0*/  @P6 STG.E.U16 desc[UR8][R22.64], R5 ;  /* 0x0000000516006986 */ /* 0x0001e2000c101508 */
[----:B------:R-:W-:Y:S01]  /*a1d0*/  LEA.HI.X.SX32 R21, R0, R2, 0x1, P5 ;  /* 0x0000000200157211 */ /* 0x000fe200028f0eff */
[----:B------:R-:W3:Y:S01]  /*a1e0*/  LDCU UR5, c[0x0][0x39c] ;  /* 0x00007380ff0577ac */ /* 0x000ee20008000800 */
[----:B-1----:R-:W-:Y:S02]  /*a1f0*/  ISETP.LT.AND P6, PT, R25, UR7, !P0 ;  /* 0x0000000719007c0c */ /* 0x002fe4000c7c1270 */
[----:B------:R-:W-:Y:S01]  /*a200*/  LOP3.LUT R25, R29, 0x26, R27, 0xfe, !PT ;  /* 0x000000261d197812 */ /* 0x000fe200078efe1b */
[----:B------:R-:W-:Y:S01]  /*a210*/  IMAD R0, R12, 0x20, R28 ;  /* 0x000000200c007824 */ /* 0x000fe200078e021c */
[----:B------:R1:W-:Y:S01]  /*a220*/  @P2 STG.E.U16 desc[UR8][R20.64], R6 ;  /* 0x0000000614002986 */ /* 0x0003e2000c101508 */
[----:B------:R-:W5:Y:S01]  /*a230*/  LDCU UR7, c[0x0][0x39c] ;  /* 0x00007380ff0777ac */ /* 0x000f620008000800 */
[----:B--2---:R-:W-:-:S02]  /*a240*/  ISETP.LT.AND P2, PT, R25, UR6, !P0 ;  /* 0x0000000619007c0c */ /* 0x004fc4000c741270 */
[CC--:B0-----:R-:W-:Y:S01]  /*a250*/  LEA R22, P5, R24.reuse, R3.reuse, 0x1 ;  /* 0x0000000318167211 */ /* 0x0c1fe200078a08ff */
[----:B------:R-:W0:Y:S03]  /*a260*/  LDCU UR6, c[0x0][0x39c] ;  /* 0x00007380ff0677ac */ /* 0x000e260008000800 */
[-C--:B------:R-:W-:Y:S02]  /*a270*/  LEA.HI.X.SX32 R23, R24, R2.reuse, 0x1, P5 ;  /* 0x0000000218177211 */ /* 0x080fe400028f0eff */
[----:B-1----:R-:W-:Y:S01]  /*a280*/  LEA R20, P5, R0, R3, 0x1 ;  /* 0x0000000300147211 */ /* 0x002fe200078a08ff */
[----:B------:R-:W-:Y:S02]  /*a290*/  IMAD R24, R12, 0x2, R0 ;  /* 0x000000020c187824 */ /* 0x000fe400078e0200 */
[----:B------:R1:W-:Y:S01]  /*a2a0*/  @P1 STG.E.U16 desc[UR8][R22.64], R7 ;  /* 0x0000000716001986 */ /* 0x0003e2000c101508 */
[----:B------:R-:W-:-:S02]  /*a2b0*/  LEA.HI.X.SX32 R21, R0, R2, 0x1, P5 ;  /* 0x0000000200157211 */ /* 0x000fc400028f0eff */
[C-C-:B------:R-:W-:Y:S02]  /*a2c0*/  LOP3.LUT R0, R29.reuse, 0x2a, R27.reuse, 0xfe, !PT ;  /* 0x0000002a1d007812 */ /* 0x140fe400078efe1b */
[----:B-1----:R-:W-:-:S04]  /*a2d0*/  LOP3.LUT R22, R29, 0x28, R27, 0xfe, !PT ;  /* 0x000000281d167812 */ /* 0x002fc800078efe1b */
[----:B------:R-:W-:Y:S01]  /*a2e0*/  ISETP.LT.AND P1, PT, R22, UR4, !P0 ;  /* 0x0000000416007c0c */ /* 0x000fe2000c721270 */
[----:B------:R-:W1:Y:S01]  /*a2f0*/  LDCU UR4, c[0x0][0x39c] ;  /* 0x00007380ff0477ac */ /* 0x000e620008000800 */
[----:B------:R-:W-:-:S04]  /*a300*/  LEA R22, P5, R24, R3, 0x1 ;  /* 0x0000000318167211 */ /* 0x000fc800078a08ff */
[----:B------:R-:W-:Y:S02]  /*a310*/  LEA.HI.X.SX32 R23, R24, R2, 0x1, P5 ;  /* 0x0000000218177211 */ /* 0x000fe400028f0eff */
[----:B------:R-:W-:Y:S02]  /*a320*/  PRMT R5, R18, 0x7632, R5 ;  /* 0x0000763212057816 */ /* 0x000fe40000000005 */
[----:B----4-:R-:W-:-:S05]  /*a330*/  PRMT R4, R26, 0x7632, R4 ;  /* 0x000076321a047816 */ /* 0x010fca0000000004 */
[----:B------:R2:W-:Y:S01]  /*a340*/  @P3 STG.E.U16 desc[UR8][R20.64], R4 ;  /* 0x0000000414003986 */ /* 0x0005e2000c101508 */
[----:B---3--:R-:W-:Y:S01]  /*a350*/  ISETP.LT.AND P3, PT, R0, UR5, !P0 ;  /* 0x0000000500007c0c */ /* 0x008fe2000c761270 */
[----:B------:R-:W3:Y:S01]  /*a360*/  LDCU UR5, c[0x0][0x39c] ;  /* 0x00007380ff0577ac */ /* 0x000ee20008000800 */
[----:B------:R-:W-:-:S04]  /*a370*/  LOP3.LUT R0, R29, 0x2c, R27, 0xfe, !PT ;  /* 0x0000002c1d007812 */ /* 0x000fc800078efe1b */
[----:B0-----:R-:W-:Y:S01]  /*a380*/  ISETP.LT.AND P5, PT, R0, UR6, !P0 ;  /* 0x0000000600007c0c */ /* 0x001fe2000c7a1270 */
[----:B------:R-:W-:Y:S01]  /*a390*/  IMAD R0, R12, 0x2, R24 ;  /* 0x000000020c007824 */ /* 0x000fe200078e0218 */
[----:B------:R-:W0:Y:S01]  /*a3a0*/  LDCU UR6, c[0x0][0x39c] ;  /* 0x00007380ff0677ac */ /* 0x000e220008000800 */
[----:B--2---:R-:W-:-:S05]  /*a3b0*/  PRMT R4, R19, 0x7632, R4 ;  /* 0x0000763213047816 */ /* 0x004fca0000000004 */
[----:B------:R2:W-:Y:S01]  /*a3c0*/  @P4 STG.E.U16 desc[UR8][R22.64], R4 ;  /* 0x0000000416004986 */ /* 0x0005e2000c101508 */
[----:B------:R-:W-:-:S04]  /*a3d0*/  LEA R20, P4, R0, R3, 0x1 ;  /* 0x0000000300147211 */ /* 0x000fc800078808ff */
[----:B------:R-:W-:Y:S01]  /*a3e0*/  LEA.HI.X.SX32 R21, R0, R2, 0x1, P4 ;  /* 0x0000000200157211 */ /* 0x000fe200020f0eff */
[----:B--2---:R-:W-:Y:S01]  /*a3f0*/  IMAD R22, R12, 0x2, R0 ;  /* 0x000000020c167824 */ /* 0x004fe200078e0200 */
[----:B------:R-:W-:-:S04]  /*a400*/  LOP3.LUT R23, R29, 0x2e, R27, 0xfe, !PT ;  /* 0x0000002e1d177812 */ /* 0x000fc800078efe1b */
[----:B------:R-:W-:Y:S01]  /*a410*/  LEA R24, P4, R22, R3, 0x1 ;  /* 0x0000000316187211 */ /* 0x000fe200078808ff */
[----:B------:R-:W-:-:S03]  /*a420*/  IMAD R0, R12, 0x2, R22 ;  /* 0x000000020c007824 */ /* 0x000fc600078e0216 */
[----:B------:R-:W-:Y:S02]  /*a430*/  LEA.HI.X.SX32 R25, R22, R2, 0x1, P4 ;  /* 0x0000000216197211 */ /* 0x000fe400020f0eff */
[----:B-1----:R-:W-:Y:S01]  /*a440*/  ISETP.LT.AND P4, PT, R23, UR4, !P0 ;  /* 0x0000000417007c0c */ /* 0x002fe2000c781270 */
[----:B------:R-:W1:Y:S01]  /*a450*/  LDCU UR4, c[0x0][0x39c] ;  /* 0x00007380ff0477ac */ /* 0x000e620008000800 */
[----:B------:R-:W-:Y:S01]  /*a460*/  PRMT R4, R17, 0x7632, R4 ;  /* 0x0000763211047816 */ /* 0x000fe20000000004 */
[----:B------:R2:W-:Y:S01]  /*a470*/  @P6 STG.E.U16 desc[UR8][R20.64], R5 ;  /* 0x0000000514006986 */ /* 0x0005e2000c101508 */
[----:B------:R-:W-:-:S03]  /*a480*/  LOP3.LUT R22, R29, 0x30, R27, 0xfe, !PT ;  /* 0x000000301d167812 */ /* 0x000fc600078efe1b */
[----:B------:R4:W-:Y:S01]  /*a490*/  @P2 STG.E.U16 desc[UR8][R24.64], R4 ;  /* 0x0000000418002986 */ /* 0x0009e2000c101508 */
[----:B--2---:R-:W-:-:S04]  /*a4a0*/  LEA R20, P6, R0, R3, 0x1 ;  /* 0x0000000300147211 */ /* 0x004fc800078c08ff */
[----:B------:R-:W-:Y:S01]  /*a4b0*/  LEA.HI.X.SX32 R21, R0, R2, 0x1, P6 ;  /* 0x0000000200157211 */ /* 0x000fe200030f0eff */
[----:B----4-:R-:W-:Y:S01]  /*a4c0*/  IMAD R24, R12, 0x2, R0 ;  /* 0x000000020c187824 */ /* 0x010fe200078e0200 */
[----:B------:R-:W-:Y:S02]  /*a4d0*/  PRMT R4, R16, 0x7632, R4 ;  /* 0x0000763210047816 */ /* 0x000fe40000000004 */
[C-C-:B------:R-:W-:Y:S01]  /*a4e0*/  LOP3.LUT R0, R29.reuse, 0x32, R27.reuse, 0xfe, !PT ;  /* 0x000000321d007812 */ /* 0x140fe200078efe1b */
[----:B------:R-:W2:Y:S01]  /*a4f0*/  LDL R16, [R1+0x4] ;  /* 0x0000040001107983 */ /* 0x000ea20000100800 */
[----:B---3--:R-:W-:Y:S01]  /*a500*/  ISETP.LT.AND P6, PT, R22, UR5, !P0 ;  /* 0x0000000516007c0c */ /* 0x008fe2000c7c1270 */
[----:B------:R-:W3:Y:S01]  /*a510*/  LDCU UR5, c[0x0][0x39c] ;  /* 0x00007380ff0577ac */ /* 0x000ee20008000800 */
[----:B------:R-:W-:Y:S01]  /*a520*/  LEA R22, P2, R24, R3, 0x1 ;  /* 0x0000000318167211 */ /* 0x000fe200078408ff */
[----:B------:R4:W-:Y:S01]  /*a530*/  @P1 STG.E.U16 desc[UR8][R20.64], R4 ;  /* 0x0000000414001986 */ /* 0x0009e2000c101508 */
[----:B0-----:R-:W-:Y:S01]  /*a540*/  ISETP.LT.AND P1, PT, R0, UR6, !P0 ;  /* 0x0000000600007c0c */ /* 0x001fe2000c721270 */
[----:B------:R-:W0:Y:S01]  /*a550*/  LDCU UR6, c[0x0][0x39c] ;  /* 0x00007380ff0677ac */ /* 0x000e220008000800 */
[----:B------:R-:W-:-:S02]  /*a560*/  LOP3.LUT R0, R29, 0x34, R27, 0xfe, !PT ;  /* 0x000000341d007812 */ /* 0x000fc400078efe1b */
[----:B------:R-:W-:Y:S02]  /*a570*/  LEA.HI.X.SX32 R23, R24, R2, 0x1, P2 ;  /* 0x0000000218177211 */ /* 0x000fe400010f0eff */
[----:B-1----:R-:W-:Y:S01]  /*a580*/  ISETP.LT.AND P2, PT, R0, UR4, !P0 ;  /* 0x0000000400007c0c */ /* 0x002fe2000c741270 */
[----:B------:R-:W-:Y:S01]  /*a590*/  IMAD R0, R12, 0x2, R24 ;  /* 0x000000020c007824 */ /* 0x000fe200078e0218 */
[----:B------:R-:W1:Y:S01]  /*a5a0*/  LDCU UR4, c[0x0][0x39c] ;  /* 0x00007380ff0477ac */ /* 0x000e620008000800 */
[----:B----4-:R-:W-:Y:S02]  /*a5b0*/  PRMT R4, R15, 0x7632, R4 ;  /* 0x000076320f047816 */ /* 0x010fe40000000004 */
[----:B------:R-:W-:Y:S01]  /*a5c0*/  PRMT R5, R14, 0x7632, R5 ;  /* 0x000076320e057816 */ /* 0x000fe20000000005 */
[----:B------:R-:W4:Y:S04]  /*a5d0*/  LDL R15, [R1+0x8] ;  /* 0x00000800010f7983 */ /* 0x000f280000100800 */
[----:B------:R0:W-:Y:S01]  /*a5e0*/  @P3 STG.E.U16 desc[UR8][R22.64], R4 ;  /* 0x0000000416003986 */ /* 0x0001e2000c101508 */
[----:B------:R-:W-:-:S02]  /*a5f0*/  LEA R20, P3, R0, R3, 0x1 ;  /* 0x0000000300147211 */ /* 0x000fc400078608ff */
[----:B------:R-:W-:Y:S01]  /*a600*/  LOP3.LUT R24, R29, 0x36, R27, 0xfe, !PT ;  /* 0x000000361d187812 */ /* 0x000fe200078efe1b */
[----:B------:R-:W2:Y:S01]  /*a610*/  LDL R14, [R1+0xc] ;  /* 0x00000c00010e7983 */ /* 0x000ea20000100800 */
[----:B------:R-:W-:Y:S01]  /*a620*/  LEA.HI.X.SX32 R21, R0, R2, 0x1, P3 ;  /* 0x0000000200157211 */ /* 0x000fe200018f0eff */
[----:B0-----:R-:W-:Y:S01]  /*a630*/  IMAD R23, R12, 0x2, R0 ;  /* 0x000000020c177824 */ /* 0x001fe200078e0200 */
[----:B------:R-:W-:-:S03]  /*a640*/  PRMT R4, R13, 0x7632, R4 ;  /* 0x000076320d047816 */ /* 0x000fc60000000004 */
[----:B------:R0:W-:Y:S01]  /*a650*/  @P5 STG.E.U16 desc[UR8][R20.64], R5 ;  /* 0x0000000514005986 */ /* 0x0001e2000c101508 */
[CC--:B------:R-:W-:Y:S01]  /*a660*/  LEA R22, P3, R23.reuse, R3.reuse, 0x1 ;  /* 0x0000000317167211 */ /* 0x0c0fe200078608ff */
[----:B------:R-:W-:Y:S02]  /*a670*/  IMAD R0, R12, 0x2, R23 ;  /* 0x000000020c007824 */ /* 0x000fe400078e0217 */
[----:B------:R-:W2:Y:S01]  /*a680*/  LDL R13, [R1+0xa0] ;  /* 0x0000a000010d7983 */ /* 0x000ea20000100800 */
[-C--:B------:R-:W-:Y:S02]  /*a690*/  LEA.HI.X.SX32 R23, R23, R2.reuse, 0x1, P3 ;  /* 0x0000000217177211 */ /* 0x080fe400018f0eff */
[----:B---3--:R-:W-:Y:S01]  /*a6a0*/  ISETP.LT.AND P3, PT, R24, UR5, !P0 ;  /* 0x0000000518007c0c */ /* 0x008fe2000c761270 */
[----:B------:R-:W-:Y:S01]  /*a6b0*/  IMAD R24, R12, 0x2, R0 ;  /* 0x000000020c187824 */ /* 0x000fe200078e0200 */
[----:B------:R-:W3:Y:S01]  /*a6c0*/  LDCU UR5, c[0x0][0x39c] ;  /* 0x00007380ff0577ac */ /* 0x000ee20008000800 */
[C---:B0-----:R-:W-:Y:S01]  /*a6d0*/  LEA R20, P5, R0.reuse, R3, 0x1 ;  /* 0x0000000300147211 */ /* 0x041fe200078a08ff */
[----:B------:R0:W-:Y:S03]  /*a6e0*/  @P4 STG.E.U16 desc[UR8][R22.64], R4 ;  /* 0x0000000416004986 */ /* 0x0001e6000c101508 */
[----:B------:R-:W-:-:S02]  /*a6f0*/  LEA.HI.X.SX32 R21, R0, R2, 0x1, P5 ;  /* 0x0000000200157211 */ /* 0x000fc400028f0eff */
[----:B0-----:R-:W-:Y:S02]  /*a700*/  LOP3.LUT R22, R29, 0x38, R27, 0xfe, !PT ;  /* 0x000000381d167812 */ /* 0x001fe400078efe1b */
[----:B------:R-:W-:Y:S02]  /*a710*/  PRMT R4, R11, 0x7632, R4 ;  /* 0x000076320b047816 */ /* 0x000fe40000000004 */
[----:B-1----:R-:W-:Y:S01]  /*a720*/  ISETP.LT.AND P4, PT, R22, UR4, !P0 ;  /* 0x0000000416007c0c */ /* 0x002fe2000c781270 */
[----:B------:R-:W2:Y:S01]  /*a730*/  LDL R11, [R1+0xa4] ;  /* 0x0000a400010b7983 */ /* 0x000ea20000100800 */
[C---:B------:R-:W-:Y:S01]  /*a740*/  LEA R22, P5, R24.reuse, R3, 0x1 ;  /* 0x0000000318167211 */ /* 0x040fe200078a08ff */
[----:B------:R-:W0:Y:S02]  /*a750*/  LDCU UR4, c[0x0][0x39c] ;  /* 0x00007380ff0477ac */ /* 0x000e240008000800 */
[----:B------:R1:W-:Y:S01]  /*a760*/  @P6 STG.E.U16 desc[UR8][R20.64], R4 ;  /* 0x0000000414006986 */ /* 0x0003e2000c101508 */
[----:B------:R-:W-:-:S02]  /*a770*/  LEA.HI.X.SX32 R23, R24, R2, 0x1, P5 ;  /* 0x0000000218177211 */ /* 0x000fc400028f0eff */
[----:B------:R-:W-:Y:S02]  /*a780*/  PRMT R5, R8, 0x7632, R5 ;  /* 0x0000763208057816 */ /* 0x000fe40000000005 */
[----:B------:R-:W2:Y:S01]  /*a790*/  LDL R8, [R1+0xac] ;  /* 0x0000ac0001087983 */ /* 0x000ea20000100800 */
[----:B-1----:R-:W-:-:S03]  /*a7a0*/  PRMT R4, R10, 0x7632, R4 ;  /* 0x000076320a047816 */ /* 0x002fc60000000004 */
[----:B------:R-:W2:Y:S04]  /*a7b0*/  LDL R10, [R1+0xa8] ;  /* 0x0000a800010a7983 */ /* 0x000ea80000100800 */
[----:B------:R1:W-:Y:S02]  /*a7c0*/  @P1 STG.E.U16 desc[UR8][R22.64], R4 ;  /* 0x0000000416001986 */ /* 0x0003e4000c101508 */
[----:B-1----:R-:W-:Y:S02]  /*a7d0*/  PRMT R4, R9, 0x7632, R4 ;  /* 0x0000763209047816 */ /* 0x002fe40000000004 */
[----:B------:R-:W2:Y:S01]  /*a7e0*/  LDL.LU R9, [R1] ;  /* 0x0000000001097983 */ /* 0x000ea20000300800 */
[C-C-:B------:R-:W-:Y:S02]  /*a7f0*/  LOP3.LUT R0, R29.reuse, 0x3a, R27.reuse, 0xfe, !PT ;  /* 0x0000003a1d007812 */ /* 0x140fe400078efe1b */
[----:B------:R-:W-:Y:S01]  /*a800*/  LOP3.LUT R20, R29, 0x3c, R27, 0xfe, !PT ;  /* 0x0000003c1d147812 */ /* 0x000fe200078efe1b */
[----:B------:R-:W4:Y:S01]  /*a810*/  LDL R17, [R1+0xb0] ;  /* 0x0000b00001117983 */ /* 0x000f220000100800 */
[----:B------:R-:W-:Y:S01]  /*a820*/  ISETP.LT.AND P6, PT, R0, UR6, !P0 ;  /* 0x0000000600007c0c */ /* 0x000fe2000c7c1270 */
[----:B------:R-:W-:Y:S01]  /*a830*/  IMAD R0, R12, 0x2, R24 ;  /* 0x000000020c007824 */ /* 0x000fe200078e0218 */
[----:B---3--:R-:W-:Y:S01]  /*a840*/  ISETP.LT.AND P5, PT, R20, UR5, !P0 ;  /* 0x0000000514007c0c */ /* 0x008fe2000c7a1270 */
[----:B------:R-:W1:Y:S02]  /*a850*/  LDCU UR5, c[0x0][0x39c] ;  /* 0x00007380ff0577ac */ /* 0x000e640008000800 */
[----:B------:R-:W-:Y:S01]  /*a860*/  IMAD R24, R12, 0x2, R0 ;  /* 0x000000020c187824 */ /* 0x000fe200078e0200 */
[C---:B------:R-:W-:Y:S01]  /*a870*/  LEA R22, P1, R0.reuse, R3, 0x1 ;  /* 0x0000000300167211 */ /* 0x040fe200078208ff */
[----:B------:R-:W3:Y:S03]  /*a880*/  LDCU UR6, c[0x0][0x39c] ;  /* 0x00007380ff0677ac */ /* 0x000ee60008000800 */
[----:B------:R-:W-:-:S02]  /*a890*/  LEA.HI.X.SX32 R23, R0, R2, 0x1, P1 ;  /* 0x0000000200177211 */ /* 0x000fc400008f0eff */
[----:B------:R-:W-:-:S03]  /*a8a0*/  LEA R20, P1, R24, R3, 0x1 ;  /* 0x0000000318147211 */ /* 0x000fc600078208ff */
[----:B------:R0:W-:Y:S01]  /*a8b0*/  @P2 STG.E.U16 desc[UR8][R22.64], R4 ;  /* 0x0000000416002986 */ /* 0x0001e2000c101508 */
[----:B------:R-:W-:Y:S02]  /*a8c0*/  LEA.HI.X.SX32 R21, R24, R2, 0x1, P1 ;  /* 0x0000000218157211 */ /* 0x000fe400008f0eff */
[----:B------:R-:W-:-:S03]  /*a8d0*/  LOP3.LUT R0, R29, 0x3e, R27, 0xfe, !PT ;  /* 0x0000003e1d007812 */ /* 0x000fc600078efe1b */
[----:B------:R1:W-:Y:S01]  /*a8e0*/  @P3 STG.E.U16 desc[UR8][R20.64], R5 ;  /* 0x0000000514003986 */ /* 0x0003e2000c101508 */
[----:B0-----:R-:W-:Y:S01]  /*a8f0*/  IMAD R22, R12, 0x2, R24 ;  /* 0x000000020c167824 */ /* 0x001fe200078e0218 */
[----:B------:R-:W-:Y:S01]  /*a900*/  ISETP.LT.AND P1, PT, R0, UR4, !P0 ;  /* 0x0000000400007c0c */ /* 0x000fe2000c721270 */
[----:B------:R-:W0:Y:S02]  /*a910*/  LDCU UR4, c[0x0][0x39c] ;  /* 0x00007380ff0477ac */ /* 0x000e240008000800 */
[----:B------:R-:W-:Y:S01]  /*a920*/  IMAD R0, R12, 0x2, R22 ;  /* 0x000000020c007824 */ /* 0x000fe200078e0216 */
[----:B-1----:R-:W-:Y:S02]  /*a930*/  LEA R20, P2, R22, R3, 0x1 ;  /* 0x0000000316147211 */ /* 0x002fe400078408ff */
[----:B------:R-:W-:Y:S02]  /*a940*/  PRMT R5, R4, 0x7632, R5 ;  /* 0x0000763204057816 */ /* 0x000fe40000000005 */
[----:B------:R-:W-:-:S02]  /*a950*/  LEA.HI.X.SX32 R21, R22, R2, 0x1, P2 ;  /* 0x0000000216157211 */ /* 0x000fc400010f0eff */
[C-C-:B------:R-:W-:Y:S02]  /*a960*/  LOP3.LUT R23, R29.reuse, 0x40, R27.reuse, 0xfe, !PT ;  /* 0x000000401d177812 */ /* 0x140fe400078efe1b */
[--C-:B------:R-:W-:Y:S02]  /*a970*/  LOP3.LUT R4, R29, 0x42, R27.reuse, 0xfe, !PT ;  /* 0x000000421d047812 */ /* 0x100fe400078efe1b */
[----:B------:R-:W-:Y:S01]  /*a980*/  LEA R22, P3, R0, R3, 0x1 ;  /* 0x0000000300167211 */ /* 0x000fe200078608ff */
[----:B------:R1:W-:Y:S01]  /*a990*/  @P4 STG.E.U16 desc[UR8][R20.64], R5 ;  /* 0x0000000514004986 */ /* 0x0003e2000c101508 */
[----:B------:R-:W-:Y:S01]  /*a9a0*/  ISETP.LT.AND P2, PT, R23, UR5, !P0 ;  /* 0x0000000517007c0c */ /* 0x000fe2000c741270 */
[----:B------:R-:W5:Y:S01]  /*a9b0*/  LDCU UR5, c[0x0][0x39c] ;  /* 0x00007380ff0577ac */ /* 0x000f620008000800 */
[----:B---3--:R-:W-:Y:S02]  /*a9c0*/  ISETP.LT.AND P4, PT, R4, UR6, !P0 ;  /* 0x0000000604007c0c */ /* 0x008fe4000c781270 */
[----:B------:R-:W-:Y:S01]  /*a9d0*/  LEA.HI.X.SX32 R23, R0, R2, 0x1, P3 ;  /* 0x0000000200177211 */ /* 0x000fe200018f0eff */
[----:B------:R-:W-:Y:S01]  /*a9e0*/  IMAD R0, R12, 0x2, R0 ;  /* 0x000000020c007824 */ /* 0x000fe200078e0200 */
[----:B------:R-:W-:Y:S01]  /*a9f0*/  PRMT R4, R5, 0x7632, R4 ;  /* 0x0000763205047816 */ /* 0x000fe20000000004 */
[----:B------:R-:W3:Y:S01]  /*aa00*/  LDCU UR6, c[0x0][0x39c] ;  /* 0x00007380ff0677ac */ /* 0x000ee20008000800 */
[----:B-1----:R-:W-:-:S03]  /*aa10*/  LOP3.LUT R5, R29, 0x44, R27, 0xfe, !PT ;  /* 0x000000441d057812 */ /* 0x002fc600078efe1b */
[----:B------:R1:W-:Y:S01]  /*aa20*/  @P6 STG.E.U16 desc[UR8][R22.64], R4 ;  /* 0x0000000416006986 */ /* 0x0003e2000c101508 */
[----:B------:R-:W-:Y:S01]  /*aa30*/  IMAD R20, R12, 0x2, R0 ;  /* 0x000000020c147824 */ /* 0x000fe200078e0200 */
[----:B------:R-:W-:Y:S02]  /*aa40*/  PRMT R21, R6, 0x7632, R21 ;  /* 0x0000763206157816 */ /* 0x000fe40000000015 */
[----:B0-----:R-:W-:Y:S01]  /*aa50*/  ISETP.LT.AND P3, PT, R5, UR4, !P0 ;  /* 0x0000000405007c0c */ /* 0x001fe2000c761270 */
[----:B------:R-:W0:Y:S01]  /*aa60*/  LDCU UR4, c[0x0][0x39c] ;  /* 0x00007380ff0477ac */ /* 0x000e220008000800 */
[----:B-1----:R-:W-:-:S04]  /*aa70*/  LEA R4, P6, R0, R3, 0x1 ;  /* 0x0000000300047211 */ /* 0x002fc800078c08ff */
[-C--:B------:R-:W-:Y:S02]  /*aa80*/  LEA.HI.X.SX32 R5, R0, R2.reuse, 0x1, P6 ;  /* 0x0000000200057211 */ /* 0x080fe400030f0eff */
[C---:B------:R-:W-:Y:S02]  /*aa90*/  LEA R6, P6, R20.reuse, R3, 0x1 ;  /* 0x0000000314067211 */ /* 0x040fe400078c08ff */
[----:B------:R-:W-:Y:S01]  /*aaa0*/  PRMT R0, R7, 0x7632, R0 ;  /* 0x0000763207007816 */ /* 0x000fe20000000000 */
[----:B------:R1:W-:Y:S01]  /*aab0*/  @P5 STG.E.U16 desc[UR8][R4.64], R21 ;  /* 0x0000001504005986 */ /* 0x0003e2000c101508 */
[----:B------:R-:W-:Y:S02]  /*aac0*/  LEA.HI.X.SX32 R7, R20, R2, 0x1, P6 ;  /* 0x0000000214077211 */ /* 0x000fe400030f0eff */
[----:B------:R-:W-:-:S03]  /*aad0*/  LOP3.LUT R22, R29, 0x46, R27, 0xfe, !PT ;  /* 0x000000461d167812 */ /* 0x000fc600078efe1b */
[----:B------:R0:W-:Y:S01]  /*aae0*/  @P1 STG.E.U16 desc[UR8][R6.64], R0 ;  /* 0x0000000006001986 */ /* 0x0001e2000c101508 */
[----:B-1----:R-:W-:Y:S01]  /*aaf0*/  IMAD R4, R12, 0x2, R20 ;  /* 0x000000020c047824 */ /* 0x002fe200078e0214 */
[----:B-----5:R-:W-:Y:S01]  /*ab00*/  ISETP.LT.AND P5, PT, R22, UR5, !P0 ;  /* 0x0000000516007c0c */ /* 0x020fe2000c7a1270 */
[----:B------:R-:W1:Y:S03]  /*ab10*/  LDCU UR5, c[0x0][0x39c] ;  /* 0x00007380ff0577ac */ /* 0x000e660008000800 */
[----:B0-----:R-:W-:Y:S01]  /*ab20*/  LEA R6, P1, R4, R3, 0x1 ;  /* 0x0000000304067211 */ /* 0x001fe200078208ff */
[----:B------:R-:W-:Y:S01]  /*ab30*/  IMAD R0, R12, 0x2, R4 ;  /* 0x000000020c007824 */ /* 0x000fe200078e0204 */
[----:B------:R-:W-:Y:S02]  /*ab40*/  LOP3.LUT R5, R29, 0x48, R27, 0xfe, !PT ;  /* 0x000000481d057812 */ /* 0x000fe400078efe1b */
[----:B------:R-:W-:-:S02]  /*ab50*/  LEA.HI.X.SX32 R7, R4, R2, 0x1, P1 ;  /* 0x0000000204077211 */ /* 0x000fc400008f0eff */
[C---:B------:R-:W-:Y:S02]  /*ab60*/  LEA R4, P6, R0.reuse, R3, 0x1 ;  /* 0x0000000300047211 */ /* 0x040fe400078c08ff */
[----:B------:R-:W-:Y:S01]  /*ab70*/  ISETP.LT.AND P1, PT, R5, UR4, !P0 ;  /* 0x0000000405007c0c */ /* 0x000fe2000c721270 */
[----:B------:R-:W0:Y:S01]  /*ab80*/  LDCU UR4, c[0x0][0x39c] ;  /* 0x00007380ff0477ac */ /* 0x000e220008000800 */
[----:B------:R-:W-:Y:S02]  /*ab90*/  LEA.HI.X.SX32 R5, R0, R2, 0x1, P6 ;  /* 0x0000000200057211 */ /* 0x000fe400030f0eff */
[C-C-:B------:R-:W-:Y:S01]  /*aba0*/  LOP3.LUT R20, R29.reuse, 0x4a, R27.reuse, 0xfe, !PT ;  /* 0x0000004a1d147812 */ /* 0x140fe200078efe1b */
[----:B--2---:R2:W-:Y:S04]  /*abb0*/  @P2 STG.E.U16 desc[UR8][R6.64], R9 ;  /* 0x0000000906002986 */ /* 0x0045e8000c101508 */
[----:B------:R5:W-:Y:S01]  /*abc0*/  @P4 STG.E.U16 desc[UR8][R4.64], R16 ;  /* 0x0000001004004986 */ /* 0x000be2000c101508 */
[----:B--2---:R-:W-:Y:S01]  /*abd0*/  IMAD R6, R12, 0x2, R0 ;  /* 0x000000020c067824 */ /* 0x004fe200078e0200 */
[----:B------:R-:W-:-:S02]  /*abe0*/  LOP3.LUT R7, R29, 0x4c, R27, 0xfe, !PT ;  /* 0x0000004c1d077812 */ /* 0x000fc400078efe1b */
[----:B-----5:R-:W2:Y:S02]  /*abf0*/  LDL R16, [R1+0xb4] ;  /* 0x0000b40001107983 */ /* 0x020ea40000100800 */
[----:B------:R-:W-:Y:S01]  /*ac00*/  LEA R4, P4, R6, R3, 0x1 ;  /* 0x0000000306047211 */ /* 0x000fe200078808ff */
[----:B------:R-:W-:-:S03]  /*ac10*/  IMAD R0, R12, 0x2, R6 ;  /* 0x000000020c007824 */ /* 0x000fc600078e0206 */
[-C--:B------:R-:W-:Y:S02]  /*ac20*/  LEA.HI.X.SX32 R5, R6, R2.reuse, 0x1, P4 ;  /* 0x0000000206057211 */ /* 0x080fe400020f0eff */
[----:B-1----:R-:W-:Y:S01]  /*ac30*/  ISETP.LT.AND P4, PT, R7, UR5, !P0 ;  /* 0x0000000507007c0c */ /* 0x002fe2000c781270 */
[----:B------:R-:W1:Y:S01]  /*ac40*/  LDCU UR5, c[0x0][0x39c] ;  /* 0x00007380ff0577ac */ /* 0x000e620008000800 */
[----:B------:R-:W-:Y:S01]  /*ac50*/  LOP3.LUT R7, R29, 0x4e, R27, 0xfe, !PT ;  /* 0x0000004e1d077812 */ /* 0x000fe200078efe1b */
[----:B----4-:R4:W-:Y:S01]  /*ac60*/  @P3 STG.E.U16 desc[UR8][R4.64], R15 ;  /* 0x0000000f04003986 */ /* 0x0109e2000c101508 */
[CC--:B------:R-:W-:Y:S02]  /*ac70*/  LEA R6, P6, R0.reuse, R3.reuse, 0x1 ;  /* 0x0000000300067211 */ /* 0x0c0fe400078c08ff */
[----:B0-----:R-:W-:Y:S01]  /*ac80*/  ISETP.LT.AND P3, PT, R7, UR4, !P0 ;  /* 0x0000000407007c0c */ /* 0x001fe2000c761270 */
[----:B------:R-:W0:Y:S01]  /*ac90*/  LDCU UR4, c[0x0][0x39c] ;  /* 0x00007380ff0477ac */ /* 0x000e220008000800 */
[-C--:B------:R-:W-:Y:S01]  /*aca0*/  LEA.HI.X.SX32 R7, R0, R2.reuse, 0x1, P6 ;  /* 0x0000000200077211 */ /* 0x080fe200030f0eff */
[----:B----4-:R-:W-:Y:S01]  /*acb0*/  IMAD R5, R12, 0x2, R0 ;  /* 0x000000020c057824 */ /* 0x010fe200078e0200 */
[----:B------:R-:W4:Y:S01]  /*acc0*/  LDL R15, [R1+0xb8] ;  /* 0x0000b800010f7983 */ /* 0x000f220000100800 */
[----:B---3--:R-:W-:Y:S01]  /*acd0*/  ISETP.LT.AND P2, PT, R20, UR6, !P0 ;  /* 0x0000000614007c0c */ /* 0x008fe2000c741270 */
[----:B------:R-:W3:Y:S01]  /*ace0*/  LDCU UR6, c[0x0][0x39c] ;  /* 0x00007380ff0677ac */ /* 0x000ee20008000800 */
[----:B------:R-:W-:Y:S01]  /*acf0*/  IMAD R0, R12, 0x2, R5 ;  /* 0x000000020c007824 */ /* 0x000fe200078e0205 */
[C---:B------:R-:W-:Y:S01]  /*ad00*/  LEA R4, P6, R5.reuse, R3, 0x1 ;  /* 0x0000000305047211 */ /* 0x040fe200078c08ff */
[----:B------:R5:W-:Y:S03]  /*ad10*/  @P5 STG.E.U16 desc[UR8][R6.64], R14 ;  /* 0x0000000e06005986 */ /* 0x000be6000c101508 */
[----:B------:R-:W-:-:S02]  /*ad20*/  LEA.HI.X.SX32 R5, R5, R2, 0x1, P6 ;  /* 0x0000000205057211 */ /* 0x000fc400030f0eff */
[C---:B-----5:R-:W-:Y:S01]  /*ad30*/  LEA R6, P6, R0.reuse, R3, 0x1 ;  /* 0x0000000300067211 */ /* 0x060fe200078c08ff */
[----:B------:R-:W5:Y:S03]  /*ad40*/  LDL R14, [R1+0xbc] ;  /* 0x0000bc00010e7983 */ /* 0x000f660000100800 */
[----:B------:R-:W-:Y:S01]  /*ad50*/  LEA.HI.X.SX32 R7, R0, R2, 0x1, P6 ;  /* 0x0000000200077211 */ /* 0x000fe200030f0eff */
[C---:B------:R-:W-:Y:S01]  /*ad60*/  IMAD R0, R12.reuse, 0x2, R0 ;  /* 0x000000020c007824 */ /* 0x040fe200078e0200 */
[----:B------:R0:W-:Y:S04]  /*ad70*/  @P1 STG.E.U16 desc[UR8][R4.64], R13 ;  /* 0x0000000d04001986 */ /* 0x0001e8000c101508 */
[----:B------:R1:W-:Y:S01]  /*ad80*/  @P2 STG.E.U16 desc[UR8][R6.64], R11 ;  /* 0x0000000b06002986 */ /* 0x0003e2000c101508 */
[----:B0-----:R-:W-:Y:S01]  /*ad90*/  LOP3.LUT R4, R29, 0x54, R27, 0xfe, !PT ;  /* 0x000000541d047812 */ /* 0x001fe200078efe1b */
[----:B------:R-:W-:-:S02]  /*ada0*/  IMAD R5, R12, 0x2, R0 ;  /* 0x000000020c057824 */ /* 0x000fc400078e0200 */
[----:B------:R-:W5:Y:S01]  /*adb0*/  LDL R13, [R1+0x90] ;  /* 0x00009000010d7983 */ /* 0x000f620000100800 */
[-C--:B-1----:R-:W-:Y:S02]  /*adc0*/  LEA R6, P6, R0, R3.reuse, 0x1 ;  /* 0x0000000300067211 */ /* 0x082fe400078c08ff */
[----:B------:R-:W-:Y:S01]  /*add0*/  ISETP.LT.AND P2, PT, R4, UR4, !P0 ;  /* 0x0000000404007c0c */ /* 0x000fe2000c741270 */
[----:B------:R-:W5:Y:S01]  /*ade0*/  LDL R11, [R1+0x94] ;  /* 0x00009400010b7983 */ /* 0x000f620000100800 */
[----:B------:R-:W-:Y:S01]  /*adf0*/  LEA.HI.X.SX32 R7, R0, R2, 0x1, P6 ;  /* 0x0000000200077211 */ /* 0x000fe200030f0eff */
[----:B------:R-:W0:Y:S01]  /*ae00*/  LDCU UR4, c[0x0][0x39c] ;  /* 0x00007380ff0477ac */ /* 0x000e220008000800 */
[----:B------:R-:W-:Y:S01]  /*ae10*/  LEA R4, P6, R5, R3, 0x1 ;  /* 0x0000000305047211 */ /* 0x000fe200078c08ff */
[----:B------:R-:W-:-:S03]  /*ae20*/  IMAD R0, R12, 0x2, R5 ;  /* 0x000000020c007824 */ /* 0x000fc600078e0205 */
[----:B------:R-:W-:Y:S01]  /*ae30*/  LEA.HI.X.SX32 R5, R5, R2, 0x1, P6 ;  /* 0x0000000205057211 */ /* 0x000fe200030f0eff */
[----:B------:R1:W-:Y:S04]  /*ae40*/  @P4 STG.E.U16 desc[UR8][R6.64], R10 ;  /* 0x0000000a06004986 */ /* 0x0003e8000c101508 */
[----:B------:R0:W-:Y:S04]  /*ae50*/  @P3 STG.E.U16 desc[UR8][R4.64], R8 ;  /* 0x0000000804003986 */ /* 0x0001e8000c101508 */
[----:B-1----:R-:W5:Y:S04]  /*ae60*/  LDL R10, [R1+0x98] ;  /* 0x00009800010a7983 */ /* 0x002f680000100800 */
[----:B0-----:R-:W5:Y:S01]  /*ae70*/  LDL R8, [R1+0x9c] ;  /* 0x00009c0001087983 */ /* 0x001f620000100800 */
[----:B------:R-:W-:-:S04]  /*ae80*/  LOP3.LUT R20, R29, 0x50, R27, 0xfe, !PT ;  /* 0x000000501d147812 */ /* 0x000fc800078efe1b */
[----:B---3--:R-:W-:Y:S01]  /*ae90*/  ISETP.LT.AND P5, PT, R20, UR6, !P0 ;  /* 0x0000000614007c0c */ /* 0x008fe2000c7a1270 */
[----:B------:R-:W0:Y:S01]  /*aea0*/  LDCU UR6, c[0x0][0x39c] ;  /* 0x00007380ff0677ac */ /* 0x000e220008000800 */
[----:B------:R-:W-:-:S04]  /*aeb0*/  LOP3.LUT R20, R29, 0x52, R27, 0xfe, !PT ;  /* 0x000000521d147812 */ /* 0x000fc800078efe1b */
[----:B------:R-:W-:Y:S01]  /*aec0*/  ISETP.LT.AND P1, PT, R20, UR5, !P0 ;  /* 0x0000000514007c0c */ /* 0x000fe2000c721270 */
[----:B------:R-:W1:Y:S01]  /*aed0*/  LDCU UR5, c[0x0][0x39c] ;  /* 0x00007380ff0577ac */ /* 0x000e620008000800 */
[C---:B------:R-:W-:Y:S02]  /*aee0*/  LEA R6, P6, R0.reuse, R3, 0x1 ;  /* 0x0000000300067211 */ /* 0x040fe400078c08ff */
[C-C-:B------:R-:W-:Y:S02]  /*aef0*/  LOP3.LUT R20, R29.reuse, 0x56, R27.reuse, 0xfe, !PT ;  /* 0x000000561d147812 */ /* 0x140fe400078efe1b */
[----:B------:R-:W-:Y:S01]  /*af00*/  LEA.HI.X.SX32 R7, R0, R2, 0x1, P6 ;  /* 0x0000000200077211 */ /* 0x000fe200030f0eff */
[----:B------:R-:W-:Y:S01]  /*af10*/  IMAD R0, R12, 0x2, R0 ;  /* 0x000000020c007824 */ /* 0x000fe200078e0200 */
[----:B------:R-:W-:-:S03]  /*af20*/  LOP3.LUT R4, R29, 0x5a, R27, 0xfe, !PT ;  /* 0x0000005a1d047812 */ /* 0x000fc600078efe1b */
[----:B------:R3:W-:Y:S01]  /*af30*/  @P5 STG.E.U16 desc[UR8][R6.64], R17 ;  /* 0x0000001106005986 */ /* 0x0007e2000c101508 */
[----:B------:R-:W-:Y:S01]  /*af40*/  IMAD R5, R12, 0x2, R0 ;  /* 0x000000020c057824 */ /* 0x000fe200078e0200 */
[----:B-1----:R-:W-:Y:S01]  /*af50*/  ISETP.LT.AND P4, PT, R20, UR5, !P0 ;  /* 0x0000000514007c0c */ /* 0x002fe2000c781270 */
[----:B------:R-:W1:Y:S01]  /*af60*/  LDCU UR5, c[0x0][0x39c] ;  /* 0x00007380ff0577ac */ /* 0x000e620008000800 */
[----:B------:R-:W-:Y:S02]  /*af70*/  LOP3.LUT R20, R29, 0x58, R27, 0xfe, !PT ;  /* 0x000000581d147812 */ /* 0x000fe400078efe1b */
[----:B---3--:R-:W-:Y:S02]  /*af80*/  LEA R6, P6, R0, R3, 0x1 ;  /* 0x0000000300067211 */ /* 0x008fe400078c08ff */
[----:B0-----:R-:W-:Y:S01]  /*af90*/  ISETP.LT.AND P3, PT, R20, UR6, !P0 ;  /* 0x0000000614007c0c */ /* 0x001fe2000c761270 */
[----:B------:R-:W0:Y:S01]  /*afa0*/  LDCU UR6, c[0x0][0x39c] ;  /* 0x00007380ff0677ac */ /* 0x000e220008000800 */
[----:B------:R-:W-:-:S02]  /*afb0*/  ISETP.LT.AND P5, PT, R4, UR4, !P0 ;  /* 0x0000000404007c0c */ /* 0x000fc4000c7a1270 */
[-C--:B------:R-:W-:Y:S01]  /*afc0*/  LEA.HI.X.SX32 R7, R0, R2.reuse, 0x1, P6 ;  /* 0x0000000200077211 */ /* 0x080fe200030f0eff */
[----:B------:R-:W3:Y:S01]  /*afd0*/  LDCU UR4, c[0x0][0x39c] ;  /* 0x00007380ff0477ac */ /* 0x000ee20008000800 */
[----:B------:R-:W-:Y:S01]  /*afe0*/  LEA R4, P6, R5, R3, 0x1 ;  /* 0x0000000305047211 */ /* 0x000fe200078c08ff */
[----:B------:R-:W-:Y:S01]  /*aff0*/  IMAD R0, R12, 0x2, R5 ;  /* 0x000000020c007824 */ /* 0x000fe200078e0205 */
[--C-:B------:R-:W-:Y:S02]  /*b000*/  LOP3.LUT R20, R29, 0x5c, R27.reuse, 0xfe, !PT ;  /* 0x0000005c1d147812 */ /* 0x100fe400078efe1b */
[----:B------:R-:W-:Y:S01]  /*b010*/  LEA.HI.X.SX32 R5, R5, R2, 0x1, P6 ;  /* 0x0000000205057211 */ /* 0x000fe200030f0eff */
[----:B------:R-:W-:Y:S04]  /*b020*/  STL [R1+0x434], R3 ;  /* 0x0004340301007387 */ /* 0x000fe80000100800 */
[----:B--2---:R2:W-:Y:S01]  /*b030*/  @P1 STG.E.U16 desc[UR8][R6.64], R16 ;  /* 0x0000001006001986 */ /* 0x0045e2000c101508 */
[----:B-1----:R-:W-:Y:S01]  /*b040*/  ISETP.LT.AND P1, PT, R20, UR5, !P0 ;  /* 0x0000000514007c0c */ /* 0x002fe2000c721270 */
[----:B------:R-:W1:Y:S01]  /*b050*/  LDCU UR5, c[0x0][0x39c] ;  /* 0x00007380ff0577ac */ /* 0x000e620008000800 */
[----:B------:R-:W-:-:S02]  /*b060*/  LOP3.LUT R20, R29, 0x5e, R27, 0xfe, !PT ;  /* 0x0000005e1d147812 */ /* 0x000fc400078efe1b */
[----:B--2---:R-:W-:-:S04]  /*b070*/  LEA R6, P6, R0, R3, 0x1 ;  /* 0x0000000300067211 */ /* 0x004fc800078c08ff */
[----:B------:R-:W-:Y:S01]  /*b080*/  LEA.HI.X.SX32 R7, R0, R2, 0x1, P6 ;  /* 0x0000000200077211 */ /* 0x000fe200030f0eff */
[----:B----4-:R2:W-:Y:S01]  /*b090*/  @P2 STG.E.U16 desc[UR8][R4.64], R15 ;  /* 0x0000000f04002986 */ /* 0x0105e2000c101508 */
[----:B0-----:R-:W-:Y:S01]  /*b0a0*/  ISETP.LT.AND P2, PT, R20, UR6, !P0 ;  /* 0x0000000614007c0c */ /* 0x001fe2000c741270 */
[----:B------:R-:W0:Y:S01]  /*b0b0*/  LDCU UR6, c[0x0][0x39c] ;  /* 0x00007380ff0677ac */ /* 0x000e220008000800 */
[----:B------:R-:W-:Y:S01]  /*b0c0*/  LOP3.LUT R20, R29, 0x60, R27, 0xfe, !PT ;  /* 0x000000601d147812 */ /* 0x000fe200078efe1b */
[----:B--2---:R-:W-:-:S04]  /*b0d0*/  IMAD R5, R12, 0x2, R0 ;  /* 0x000000020c057824 */ /* 0x004fc800078e0200 */
[----:B------:R-:W-:Y:S01]  /*b0e0*/  IMAD R0, R12, 0x2, R5 ;  /* 0x000000020c007824 */ /* 0x000fe200078e0205 */
[CC--:B------:R-:W-:Y:S01]  /*b0f0*/  LEA R4, P6, R5.reuse, R3.reuse, 0x1 ;  /* 0x0000000305047211 */ /* 0x0c0fe200078c08ff */
[----:B-----5:R2:W-:Y:S01]  /*b100*/  @P4 STG.E.U16 desc[UR8][R6.64], R14 ;  /* 0x0000000e06004986 */ /* 0x0205e2000c101508 */
[----:B---3--:R-:W-:Y:S01]  /*b110*/  ISETP.LT.AND P4, PT, R20, UR4, !P0 ;  /* 0x0000000414007c0c */ /* 0x008fe2000c781270 */
[----:B------:R-:W-:Y:S01]  /*b120*/  IMAD R20, R12, 0x2, R0 ;  /* 0x000000020c147824 */ /* 0x000fe200078e0200 */
[----:B------:R-:W-:Y:S01]  /*b130*/  LEA.HI.X.SX32 R5, R5, R2, 0x1, P6 ;  /* 0x0000000205057211 */ /* 0x000fe200030f0eff */
[----:B------:R-:W3:Y:S01]  /*b140*/  LDCU UR4, c[0x0][0x39c] ;  /* 0x00007380ff0477ac */ /* 0x000ee20008000800 */
[----:B--2---:R-:W-:-:S04]  /*b150*/  LEA R6, P6, R0, R3, 0x1 ;  /* 0x0000000300067211 */ /* 0x004fc800078c08ff */
[----:B------:R-:W-:Y:S01]  /*b160*/  LEA.HI.X.SX32 R7, R0, R2, 0x1, P6 ;  /* 0x0000000200077211 */ /* 0x000fe200030f0eff */
[----:B------:R-:W-:Y:S01]  /*b170*/  IMAD R0, R12, 0x2, R20 ;  /* 0x000000020c007824 */ /* 0x000fe200078e0214 */
[----:B------:R2:W-:Y:S04]  /*b180*/  @P3 STG.E.U16 desc[UR8][R4.64], R13 ;  /* 0x0000000d04003986 */ /* 0x0005e8000c101508 */
[----:B------:R4:W-:Y:S01]  /*b190*/  @P5 STG.E.U16 desc[UR8][R6.64], R11 ;  /* 0x0000000b06005986 */ /* 0x0009e2000c101508 */
[----:B--2---:R-:W-:-:S04]  /*b1a0*/  LEA R4, P3, R20, R3, 0x1 ;  /* 0x0000000314047211 */ /* 0x004fc800078608ff */
[----:B------:R-:W-:Y:S02]  /*b1b0*/  LEA.HI.X.SX32 R5, R20, R2, 0x1, P3 ;  /* 0x0000000214057211 */ /* 0x000fe400018f0eff */
[----:B----4-:R-:W-:-:S04]  /*b1c0*/  LEA R6, P3, R0, R3, 0x1 ;  /* 0x0000000300067211 */ /* 0x010fc800078608ff */
[----:B------:R-:W-:Y:S01]  /*b1d0*/  LEA.HI.X.SX32 R7, R0, R2, 0x1, P3 ;  /* 0x0000000200077211 */ /* 0x000fe200018f0eff */
[----:B------:R-:W-:Y:S01]  /*b1e0*/  IMAD R20, R12, 0x2, R0 ;  /* 0x000000020c147824 */ /* 0x000fe200078e0200 */
[C-C-:B------:R-:W-:Y:S01]  /*b1f0*/  LOP3.LUT R0, R29.reuse, 0x6a, R27.reuse, 0xfe, !PT ;  /* 0x0000006a1d007812 */ /* 0x140fe200078efe1b */
[----:B------:R-:W-:Y:S04]  /*b200*/  @P1 STG.E.U16 desc[UR8][R4.64], R10 ;  /* 0x0000000a04001986 */ /* 0x000fe8000c101508 */
[----:B------:R2:W-:Y:S04]  /*b210*/  @P2 STG.E.U16 desc[UR8][R6.64], R8 ;  /* 0x0000000806002986 */ /* 0x0005e8000c101508 */
[----:B------:R-:W-:Y:S01]  /*b220*/  STL [R1+0x42c], R0 ;  /* 0x00042c0001007387 */ /* 0x000fe20000100800 */
[----:B--2---:R-:W-:-:S05]  /*b230*/  LOP3.LUT R6, R29, 0x70, R27, 0xfe, !PT ;  /* 0x000000701d067812 */ /* 0x004fca00078efe1b */
[----:B------:R2:W-:Y:S04]  /*b240*/  STL [R1+0x428], R6 ;  /* 0x0004280601007387 */ /* 0x0005e80000100800 */
[----:B--2---:R-:W2:Y:S01]  /*b250*/  LDL.LU R6, [R1+0x310] ;  /* 0x0003100001067983 */ /* 0x004ea20000300800 */
[C---:B------:R-:W-:Y:S02]  /*b260*/  LEA R22, P5, R20.reuse, R3, 0x1 ;  /* 0x0000000314167211 */ /* 0x040fe400078a08ff */
[----:B------:R-:W-:Y:S02]  /*b270*/  PRMT R24, R9, 0x7632, R24 ;  /* 0x0000763209187816 */ /* 0x000fe40000000018 */
[----:B------:R-:W-:Y:S02]  /*b280*/  LEA.HI.X.SX32 R23, R20, R2, 0x1, P5 ;  /* 0x0000000214177211 */ /* 0x000fe400028f0eff */
[----:B------:R-:W-:-:S02]  /*b290*/  LOP3.LUT R26, R29, 0xfe, R27, 0xfe, !PT ;  /* 0x000000fe1d1a7812 */ /* 0x000fc400078efe1b */
[C-C-:B------:R-:W-:Y:S01]  /*b2a0*/  LOP3.LUT R25, R29.reuse, 0x64, R27.reuse, 0xfe, !PT ;  /* 0x000000641d197812 */ /* 0x140fe200078efe1b */
[----:B------:R4:W-:Y:S01]  /*b2b0*/  @P4 STG.E.U16 desc[UR8][R22.64], R24 ;  /* 0x0000001816004986 */ /* 0x0009e2000c101508 */
[C-C-:B------:R-:W-:Y:S02]  /*b2c0*/  LOP3.LUT R21, R29.reuse, 0x66, R27.reuse, 0xfe, !PT ;  /* 0x000000661d157812 */ /* 0x140fe400078efe1b */
[C-C-:B------:R-:W-:Y:S02]  /*b2d0*/  LOP3.LUT R4, R29.reuse, 0x6c, R27.reuse, 0xfe, !PT ;  /* 0x0000006c1d047812 */ /* 0x140fe400078efe1b */
[C-C-:B------:R-:W-:Y:S02]  /*b2e0*/  LOP3.LUT R5, R29.reuse, 0x6e, R27.reuse, 0xfe, !PT ;  /* 0x0000006e1d057812 */ /* 0x140fe400078efe1b */
[----:B------:R-:W-:Y:S01]  /*b2f0*/  ISETP.LT.AND P1, PT, R26, UR10, !P0 ;  /* 0x0000000a1a007c0c */ /* 0x000fe2000c721270 */
[----:B------:R-:W5:Y:S01]  /*b300*/  LDCU UR10, c[0x0][0x39c] ;  /* 0x00007380ff0a77ac */ /* 0x000f620008000800 */
[----:B------:R-:W0:Y:S01]  /*b310*/  LDC R26, c[0x0][0x3b8] ;  /* 0x0000ee00ff1a7b82 */ /* 0x000e220000000800 */
[----:B----4-:R-:W-:-:S02]  /*b320*/  LOP3.LUT R23, R29, 0x62, R27, 0xfe, !PT ;  /* 0x000000621d177812 */ /* 0x010fc400078efe1b */
[--C-:B------:R-:W-:Y:S02]  /*b330*/  LOP3.LUT R22, R29, 0x68, R27.reuse, 0xfe, !PT ;  /* 0x000000681d167812 */ /* 0x100fe400078efe1b */
[----:B---3--:R-:W-:Y:S01]  /*b340*/  ISETP.LT.AND P5, PT, R23, UR4, !P0 ;  /* 0x0000000417007c0c */ /* 0x008fe2000c7a1270 */
[----:B------:R-:W3:Y:S02]  /*b350*/  LDCU UR4, c[0x0][0x39c] ;  /* 0x00007380ff0477ac */ /* 0x000ee40008000800 */
[----:B------:R-:W4:Y:S01]  /*b360*/  LDC R23, c[0x0][0x3b8] ;  /* 0x0000ee00ff177b82 */ /* 0x000f220000000800 */
[----:B-1----:R-:W-:Y:S01]  /*b370*/  ISETP.LT.AND P2, PT, R25, UR5, !P0 ;  /* 0x0000000519007c0c */ /* 0x002fe2000c741270 */
[----:B0-----:R-:W-:Y:S01]  /*b380*/  IMAD R26, R26, 0x2, R20 ;  /* 0x000000021a1a7824 */ /* 0x001fe200078e0214 */
[C-C-:B--2---:R-:W-:Y:S01]  /*b390*/  LOP3.LUT R0, R6.reuse, 0x7a, R27.reuse, 0xfe, !PT ;  /* 0x0000007a06007812 */ /* 0x144fe200078efe1b */
[----:B------:R-:W0:Y:S01]  /*b3a0*/  LDCU UR5, c[0x0][0x39c] ;  /* 0x00007380ff0577ac */ /* 0x000e220008000800 */
[----:B------:R-:W-:-:S02]  /*b3b0*/  LOP3.LUT R8, R6, 0x7c, R27, 0xfe, !PT ;  /* 0x0000007c06087812 */ /* 0x000fc400078efe1b */
[C-C-:B------:R-:W-:Y:S01]  /*b3c0*/  LOP3.LUT R3, R6.reuse, 0x7e, R27.reuse, 0xfe, !PT ;  /* 0x0000007e06037812 */ /* 0x140fe200078efe1b */
[----:B------:R1:W-:Y:S04]  /*b3d0*/  STL [R1], R0 ;  /* 0x0000000001007387 */ /* 0x0003e80000100800 */
[----:B------:R2:W-:Y:S01]  /*b3e0*/  STL [R1+0x20], R8 ;  /* 0x0000200801007387 */ /* 0x0005e20000100800 */
[----:B-1----:R-:W-:-:S03]  /*b3f0*/  LOP3.LUT R0, R6, 0x80, R27, 0xfe, !PT ;  /* 0x0000008006007812 */ /* 0x002fc600078efe1b */
[----:B------:R1:W-:Y:S01]  /*b400*/  STL [R1+0x24], R3 ;  /* 0x0000240301007387 */ /* 0x0003e20000100800 */
[----:B--2---:R-:W-:-:S03]  /*b410*/  LOP3.LUT R8, R6, 0x82, R27, 0xfe, !PT ;  /* 0x0000008206087812 */ /* 0x004fc600078efe1b */
[----:B------:R2:W-:Y:S01]  /*b420*/  STL [R1+0x28], R0 ;  /* 0x0000280001007387 */ /* 0x0005e20000100800 */
[----:B-1----:R-:W-:-:S03]  /*b430*/  LOP3.LUT R3, R6, 0x84, R27, 0xfe, !PT ;  /* 0x0000008406037812 */ /* 0x002fc600078efe1b */
[----:B------:R-:W-:Y:S01]  /*b440*/  STL [R1+0x2c], R8 ;  /* 0x00002c0801007387 */ /* 0x000fe20000100800 */
[----:B--2---:R-:W-:-:S03]  /*b450*/  LOP3.LUT R0, R6, 0x86, R27, 0xfe, !PT ;  /* 0x0000008606007812 */ /* 0x004fc600078efe1b */
[----:B------:R-:W-:Y:S04]  /*b460*/  STL [R1+0x30], R3 ;  /* 0x0000300301007387 */ /* 0x000fe80000100800 */
[----:B------:R1:W-:Y:S02]  /*b470*/  STL [R1+0x34], R0 ;  /* 0x0000340001007387 */ /* 0x0003e40000100800 */
[C-C-:B-1----:R-:W-:Y:S02]  /*b480*/  LOP3.LUT R0, R6.reuse, 0x90, R27.reuse, 0xfe, !PT ;  /* 0x0000009006007812 */ /* 0x142fe400078efe1b */
[----:B------:R-:W-:-:S03]  /*b490*/  LOP3.LUT R3, R6, 0xa4, R27, 0xfe, !PT ;  /* 0x000000a406037812 */ /* 0x000fc600078efe1b */
[----:B------:R1:W-:Y:S02]  /*b4a0*/  STL [R1+0x48], R0 ;  /* 0x0000480001007387 */ /* 0x0003e40000100800 */
[----:B-1----:R-:W-:-:S05]  /*b4b0*/  LOP3.LUT R0, R6, 0xa2, R27, 0xfe, !PT ;  /* 0x000000a206007812 */ /* 0x002fca00078efe1b */
[----:B------:R1:W-:Y:S04]  /*b4c0*/  STL [R1+0x6c], R0 ;  /* 0x00006c0001007387 */ /* 0x0003e80000100800 */
[----:B------:R2:W-:Y:S01]  /*b4d0*/  STL [R1+0x70], R3 ;  /* 0x0000700301007387 */ /* 0x0005e20000100800 */
[C-C-:B-1----:R-:W-:Y:S02]  /*b4e0*/  LOP3.LUT R0, R6.reuse, 0xa6, R27.reuse, 0xfe, !PT ;  /* 0x000000a606007812 */ /* 0x142fe400078efe1b */
[----:B--2---:R-:W-:-:S03]  /*b4f0*/  LOP3.LUT R3, R6, 0xa8, R27, 0xfe, !PT ;  /* 0x000000a806037812 */ /* 0x004fc600078efe1b */
        /* <DEDUP_REMOVED lines=53> */
[----:B-1----:R-:W2:Y:S04]  /*b850*/  LDL.LU R0, [R1+0x4] ;  /* 0x0000040001007983 */ /* 0x002ea80000300800 */
[----:B------:R1:W-:Y:S02]  /*b860*/  STL [R1+0x114], R3 ;  /* 0x0001140301007387 */ /* 0x0003e40000100800 */
[----:B-1----:R-:W-:-:S05]  /*b870*/  LOP3.LUT R3, R6, 0xde, R27, 0xfe, !PT ;  /* 0x000000de06037812 */ /* 0x002fca00078efe1b */
        /* <DEDUP_REMOVED lines=26> */
[----:B------:R1:W-:Y:S01]  /*ba20*/  STL [R1+0x150], R3 ;  /* 0x0001500301007387 */ /* 0x0003e20000100800 */
[C-C-:B------:R-:W-:Y:S02]  /*ba30*/  LOP3.LUT R7, R6.reuse, 0x72, R27.reuse, 0xfe, !PT ;  /* 0x0000007206077812 */ /* 0x140fe400078efe1b */
[C-C-:B-1----:R-:W-:Y:S02]  /*ba40*/  LOP3.LUT R3, R6.reuse, 0xfa, R27.reuse, 0xfe, !PT ;  /* 0x000000fa06037812 */ /* 0x142fe400078efe1b */
[----:B------:R-:W-:-:S03]  /*ba50*/  LOP3.LUT R24, R6, 0x74, R27, 0xfe, !PT ;  /* 0x0000007406187812 */ /* 0x000fc600078efe1b */
[----:B------:R1:W-:Y:S01]  /*ba60*/  STL [R1+0x154], R3 ;  /* 0x0001540301007387 */ /* 0x0003e20000100800 */
[C-C-:B------:R-:W-:Y:S02]  /*ba70*/  LOP3.LUT R28, R6.reuse, 0x76, R27.reuse, 0xfe, !PT ;  /* 0x00000076061c7812 */ /* 0x140fe400078efe1b */
[C-C-:B------:R-:W-:Y:S02]  /*ba80*/  LOP3.LUT R29, R6.reuse, 0x78, R27.reuse, 0xfe, !PT ;  /* 0x00000078061d7812 */ /* 0x140fe400078efe1b */
[C-C-:B------:R-:W-:Y:S02]  /*ba90*/  LOP3.LUT R8, R6.reuse, 0x88, R27.reuse, 0xfe, !PT ;  /* 0x0000008806087812 */ /* 0x140fe400078efe1b */
[C-C-:B------:R-:W-:Y:S01]  /*baa0*/  LOP3.LUT R9, R6.reuse, 0x8a, R27.reuse, 0xfe, !PT ;  /* 0x0000008a06097812 */ /* 0x140fe200078efe1b */
[----:B-1----:R-:W2:Y:S01]  /*bab0*/  LDL.LU R3, [R1+0x434] ;  /* 0x0004340001037983 */ /* 0x002ea20000300800 */
[C-C-:B------:R-:W-:Y:S02]  /*bac0*/  LOP3.LUT R10, R6.reuse, 0x8c, R27.reuse, 0xfe, !PT ;  /* 0x0000008c060a7812 */ /* 0x140fe400078efe1b */
[----:B------:R-:W-:-:S02]  /*bad0*/  LOP3.LUT R11, R6, 0x8e, R27, 0xfe, !PT ;  /* 0x0000008e060b7812 */ /* 0x000fc400078efe1b */
[C-C-:B------:R-:W-:Y:S02]  /*bae0*/  LOP3.LUT R12, R6.reuse, 0x92, R27.reuse, 0xfe, !PT ;  /* 0x00000092060c7812 */ /* 0x140fe400078efe1b */
[C-C-:B------:R-:W-:Y:S02]  /*baf0*/  LOP3.LUT R13, R6.reuse, 0x94, R27.reuse, 0xfe, !PT ;  /* 0x00000094060d7812 */ /* 0x140fe400078efe1b */
[C-C-:B------:R-:W-:Y:S02]  /*bb00*/  LOP3.LUT R14, R6.reuse, 0x96, R27.reuse, 0xfe, !PT ;  /* 0x00000096060e7812 */ /* 0x140fe400078efe1b */
[C-C-:B------:R-:W-:Y:S02]  /*bb10*/  LOP3.LUT R15, R6.reuse, 0x98, R27.reuse, 0xfe, !PT ;  /* 0x00000098060f7812 */ /* 0x140fe400078efe1b */
[C-C-:B------:R-:W-:Y:S02]  /*bb20*/  LOP3.LUT R16, R6.reuse, 0x9a, R27.reuse, 0xfe, !PT ;  /* 0x0000009a06107812 */ /* 0x140fe400078efe1b */
[----:B------:R-:W-:-:S02]  /*bb30*/  LOP3.LUT R17, R6, 0x9c, R27, 0xfe, !PT ;  /* 0x0000009c06117812 */ /* 0x000fc400078efe1b */
[C-C-:B------:R-:W-:Y:S02]  /*bb40*/  LOP3.LUT R18, R6.reuse, 0x9e, R27.reuse, 0xfe, !PT ;  /* 0x0000009e06127812 */ /* 0x140fe400078efe1b */
[C-C-:B------:R-:W-:Y:S02]  /*bb50*/  LOP3.LUT R19, R6.reuse, 0xa0, R27.reuse, 0xfe, !PT ;  /* 0x000000a006137812 */ /* 0x140fe400078efe1b */
[----:B------:R-:W-:Y:S02]  /*bb60*/  LOP3.LUT R6, R6, 0xfc, R27, 0xfe, !PT ;  /* 0x000000fc06067812 */ /* 0x000fe400078efe1b */
[----:B------:R-:W3:Y:S01]  /*bb70*/  LDL.LU R27, [R1+0x430] ;  /* 0x00043000011b7983 */ /* 0x000ee20000300800 */
[----:B----4-:R-:W-:-:S03]  /*bb80*/  IMAD R25, R23, 0x2, R26 ;  /* 0x0000000217197824 */ /* 0x010fc600078e021a */
[----:B------:R1:W-:Y:S04]  /*bb90*/  STL [R1+0x104], R6 ;  /* 0x0001040601007387 */ /* 0x0003e80000100800 */
[----:B-1----:R-:W4:Y:S04]  /*bba0*/  LDL.LU R6, [R1+0xa0] ;  /* 0x0000a00001067983 */ /* 0x002f280000300800 */
[----:B------:R-:W4:Y:S01]  /*bbb0*/  LDL.LU R23, [R1+0x8] ;  /* 0x0000080001177983 */ /* 0x000f220000300800 */
[----:B------:R-:W-:Y:S01]  /*bbc0*/  ISETP.LT.AND P3, PT, R21, UR6, !P0 ;  /* 0x0000000615007c0c */ /* 0x000fe2000c761270 */
[----:B------:R-:W1:Y:S01]  /*bbd0*/  LDCU UR6, c[0x0][0x39c] ;  /* 0x00007380ff0677ac */ /* 0x000e620008000800 */
[----:B------:R-:W-:Y:S01]  /*bbe0*/  ISETP.LT.AND P4, PT, R22, UR7, !P0 ;  /* 0x0000000716007c0c */ /* 0x000fe2000c781270 */
[----:B------:R-:W0:Y:S01]  /*bbf0*/  LDCU UR7, c[0x0][0x39c] ;  /* 0x00007380ff0777ac */ /* 0x000e220008000800 */
[----:B--2---:R-:W-:-:S04]  /*bc00*/  LEA R20, P6, R26, R3, 0x1 ;  /* 0x000000031a147211 */ /* 0x004fc800078c08ff */
[----:B------:R-:W-:Y:S02]  /*bc10*/  LEA.HI.X.SX32 R21, R26, R2, 0x1, P6 ;  /* 0x000000021a157211 */ /* 0x000fe400030f0eff */
[----:B---3--:R-:W-:Y:S02]  /*bc20*/  PRMT R27, R0, 0x7632, R27 ;  /* 0x00007632001b7816 */ /* 0x008fe4000000001b */
[----:B------:R-:W-:Y:S01]  /*bc30*/  LEA R22, P6, R25, R3, 0x1 ;  /* 0x0000000319167211 */ /* 0x000fe200078c08ff */
[----:B------:R-:W5:Y:S04]  /*bc40*/  LDL.LU R0, [R1+0x42c] ;  /* 0x00042c0001007983 */ /* 0x000f680000300800 */
[----:B------:R2:W-:Y:S02]  /*bc50*/  @P5 STG.E.U16 desc[UR8][R20.64], R27 ;  /* 0x0000001b14005986 */ /* 0x0005e4000c101508 */
[----:B--2---:R-:W2:Y:S01]  /*bc60*/  LDC R27, c[0x0][0x3b8] ;  /* 0x0000ee00ff1b7b82 */ /* 0x004ea20000000800 */
[----:B----4-:R-:W-:-:S02]  /*bc70*/  PRMT R26, R23, 0x7632, R26 ;  /* 0x00007632171a7816 */ /* 0x010fc4000000001a */
[-C--:B------:R-:W-:Y:S01]  /*bc80*/  LEA.HI.X.SX32 R23, R25, R2.reuse, 0x1, P6 ;  /* 0x0000000219177211 */ /* 0x080fe200030f0eff */
[----:B--2---:R-:W-:Y:S02]  /*bc90*/  IMAD R21, R27, 0x2, R25 ;  /* 0x000000021b157824 */ /* 0x004fe400078e0219 */
[----:B------:R-:W2:Y:S03]  /*bca0*/  LDL.LU R25, [R1+0xc] ;  /* 0x00000c0001197983 */ /* 0x000ea60000300800 */
[----:B------:R-:W-:Y:S01]  /*bcb0*/  LEA R20, P6, R21, R3, 0x1 ;  /* 0x0000000315147211 */ /* 0x000fe200078c08ff */
[----:B------:R3:W-:Y:S04]  /*bcc0*/  @P2 STG.E.U16 desc[UR8][R22.64], R26 ;  /* 0x0000001a16002986 */ /* 0x0007e8000c101508 */
[----:B---3--:R-:W3:Y:S01]  /*bcd0*/  LDL.LU R26, [R1+0xac] ;  /* 0x0000ac00011a7983 */ /* 0x008ee20000300800 */
[----:B-----5:R-:W-:Y:S01]  /*bce0*/  ISETP.LT.AND P5, PT, R0, UR10, !P0 ;  /* 0x0000000a00007c0c */ /* 0x020fe2000c7a1270 */
[----:B------:R-:W-:Y:S01]  /*bcf0*/  IMAD R0, R27, 0x2, R21 ;  /* 0x000000021b007824 */ /* 0x000fe200078e0215 */
[----:B------:R-:W-:Y:S01]  /*bd00*/  LEA.HI.X.SX32 R21, R21, R2, 0x1, P6 ;  /* 0x0000000215157211 */ /* 0x000fe200030f0eff */
[----:B------:R-:W4:Y:S01]  /*bd10*/  LDCU UR10, c[0x0][0x39c] ;  /* 0x00007380ff0a77ac */ /* 0x000f220008000800 */
[----:B--2---:R-:W-:-:S02]  /*bd20*/  PRMT R23, R25, 0x7632, R23 ;  /* 0x0000763219177816 */ /* 0x004fc40000000017 */
[----:B------:R-:W2:Y:S04]  /*bd30*/  LDL.LU R25, [R1+0xbc] ;  /* 0x0000bc0001197983 */ /* 0x000ea80000300800 */
[----:B------:R5:W-:Y:S04]  /*bd40*/  @P3 STG.E.U16 desc[UR8][R20.64], R23 ;  /* 0x0000001714003986 */ /* 0x000be8000c101508 */
[----:B-----5:R-:W5:Y:S01]  /*bd50*/  LDL.LU R21, [R1+0xa4] ;  /* 0x0000a40001157983 */ /* 0x020f620000300800 */
[----:B------:R-:W-:Y:S01]  /*bd60*/  ISETP.LT.AND P2, PT, R4, UR4, !P0 ;  /* 0x0000000404007c0c */ /* 0x000fe2000c741270 */
[----:B------:R-:W-:Y:S01]  /*bd70*/  IMAD R22, R27, 0x2, R0 ;  /* 0x000000021b167824 */ /* 0x000fe200078e0200 */
[----:B------:R-:W-:Y:S01]  /*bd80*/  LEA R4, P6, R0, R3, 0x1 ;  /* 0x0000000300047211 */ /* 0x000fe200078c08ff */
[----:B------:R-:W1:Y:S01]  /*bd90*/  LDCU UR4, c[0x0][0x39c] ;  /* 0x00007380ff0477ac */ /* 0x000e620008000800 */
[----:B0-----:R-:W-:-:S02]  /*bda0*/  ISETP.LT.AND P3, PT, R5, UR5, !P0 ;  /* 0x0000000505007c0c */ /* 0x001fc4000c761270 */
[----:B------:R-:W-:Y:S01]  /*bdb0*/  LEA.HI.X.SX32 R5, R0, R2, 0x1, P6 ;  /* 0x0000000200057211 */ /* 0x000fe200030f0eff */
[----:B------:R-:W0:Y:S01]  /*bdc0*/  LDCU UR5, c[0x0][0x39c] ;  /* 0x00007380ff0577ac */ /* 0x000e220008000800 */
[----:B------:R-:W-:Y:S02]  /*bdd0*/  LEA R20, P6, R22, R3, 0x1 ;  /* 0x0000000316147211 */ /* 0x000fe400078c08ff */
[----:B------:R-:W-:Y:S02]  /*bde0*/  PRMT R0, R6, 0x7632, R0 ;  /* 0x0000763206007816 */ /* 0x000fe40000000000 */
[----:B------:R-:W1:Y:S04]  /*bdf0*/  LDL.LU R6, [R1+0x428] ;  /* 0x0004280001067983 */ /* 0x000e680000300800 */
[----:B------:R0:W-:Y:S02]  /*be00*/  @P4 STG.E.U16 desc[UR8][R4.64], R0 ;  /* 0x0000000004004986 */ /* 0x0001e4000c101508 */
[----:B0-----:R-:W-:Y:S01]  /*be10*/  IMAD R0, R27, 0x2, R22 ;  /* 0x000000021b007824 */ /* 0x001fe200078e0216 */
[----:B-----5:R-:W-:-:S02]  /*be20*/  PRMT R23, R21, 0x7632, R23 ;  /* 0x0000763215177816 */ /* 0x020fc40000000017 */
[----:B------:R-:W-:Y:S02]  /*be30*/  LEA.HI.X.SX32 R21, R22, R2, 0x1, P6 ;  /* 0x0000000216157211 */ /* 0x000fe400030f0eff */
[----:B------:R-:W5:Y:S04]  /*be40*/  LDL.LU R22, [R1] ;  /* 0x0000000001167983 */ /* 0x000f680000300800 */
[----:B------:R0:W-:Y:S04]  /*be50*/  @P5 STG.E.U16 desc[UR8][R20.64], R23 ;  /* 0x0000001714005986 */ /* 0x0001e8000c101508 */
[----:B0-----:R-:W2:Y:S01]  /*be60*/  LDL.LU R21, [R1+0xa8] ;  /* 0x0000a80001157983 */ /* 0x001ea20000300800 */
[----:B------:R-:W-:-:S02]  /*be70*/  LEA R4, P6, R0, R3, 0x1 ;  /* 0x0000000300047211 */ /* 0x000fc400078c08ff */
[----:B-1----:R-:W-:Y:S01]  /*be80*/  ISETP.LT.AND P4, PT, R6, UR4, !P0 ;  /* 0x0000000406007c0c */ /* 0x002fe2000c781270 */
[----:B------:R-:W0:Y:S01]  /*be90*/  LDCU UR4, c[0x0][0x39c] ;  /* 0x00007380ff0477ac */ /* 0x000e220008000800 */
[----:B------:R-:W-:Y:S02]  /*bea0*/  ISETP.LT.AND P5, PT, R7, UR6, !P0 ;  /* 0x0000000607007c0c */ /* 0x000fe4000c7a1270 */
[----:B------:R-:W-:Y:S01]  /*beb0*/  LEA.HI.X.SX32 R5, R0, R2, 0x1, P6 ;  /* 0x0000000200057211 */ /* 0x000fe200030f0eff */
[----:B------:R-:W-:Y:S01]  /*bec0*/  IMAD R6, R27, 0x2, R0 ;  /* 0x000000021b067824 */ /* 0x000fe200078e0200 */
[----:B------:R-:W1:Y:S04]  /*bed0*/  LDCU UR6, c[0x0][0x39c] ;  /* 0x00007380ff0677ac */ /* 0x000e680008000800 */
[----:B------:R-:W-:-:S02]  /*bee0*/  LEA R20, P6, R6, R3, 0x1 ;  /* 0x0000000306147211 */ /* 0x000fc400078c08ff */
[----:B--2---:R-:W-:-:S05]  /*bef0*/  PRMT R7, R21, 0x7632, R7 ;  /* 0x0000763215077816 */ /* 0x004fca0000000007 */
[----:B------:R2:W-:Y:S01]  /*bf00*/  @P2 STG.E.U16 desc[UR8][R4.64], R7 ;  /* 0x0000000704002986 */ /* 0x0005e2000c101508 */
[----:B------:R-:W-:Y:S01]  /*bf10*/  ISETP.LT.AND P2, PT, R24, UR5, !P0 ;  /* 0x0000000518007c0c */ /* 0x000fe2000c741270 */
[----:B------:R-:W-:Y:S01]  /*bf20*/  IMAD R0, R27, 0x2, R6 ;  /* 0x000000021b007824 */ /* 0x000fe200078e0206 */
[----:B------:R-:W-:Y:S01]  /*bf30*/  LEA.HI.X.SX32 R21, R6, R2, 0x1, P6 ;  /* 0x0000000206157211 */ /* 0x000fe200030f0eff */
[----:B------:R-:W4:Y:S01]  /*bf40*/  LDL.LU R24, [R1+0xb8] ;  /* 0x0000b80001187983 */ /* 0x000f220000300800 */
[----:B------:R-:W5:Y:S03]  /*bf50*/  LDCU UR5, c[0x0][0x39c] ;  /* 0x00007380ff0577ac */ /* 0x000f660008000800 */
[----:B--2---:R-:W2:Y:S01]  /*bf60*/  LDL.LU R5, [R1+0xb0] ;  /* 0x0000b00001057983 */ /* 0x004ea20000300800 */
[----:B---3--:R-:W-:-:S03]  /*bf70*/  PRMT R7, R26, 0x7632, R7 ;  /* 0x000076321a077816 */ /* 0x008fc60000000007 */
[----:B------:R-:W3:Y:S04]  /*bf80*/  LDL.LU R23, [R1+0x20] ;  /* 0x0000200001177983 */ /* 0x000ee80000300800 */
[----:B------:R-:W-:Y:S01]  /*bf90*/  @P3 STG.E.U16 desc[UR8][R20.64], R7 ;  /* 0x0000000714003986 */ /* 0x000fe2000c101508 */
[----:B0-----:R-:W-:Y:S01]  /*bfa0*/  ISETP.LT.AND P3, PT, R28, UR4, !P0 ;  /* 0x000000041c007c0c */ /* 0x001fe2000c761270 */
[----:B------:R-:W3:Y:S02]  /*bfb0*/  LDCU UR4, c[0x0][0x39c] ;  /* 0x00007380ff0477ac */ /* 0x000ee40008000800 */
[----:B------:R-:W3:Y:S04]  /*bfc0*/  LDL.LU R26, [R1+0x24] ;  /* 0x00002400011a7983 */ /* 0x000ee80000300800 */
[----:B------:R-:W3:Y:S01]  /*bfd0*/  LDL.LU R28, [R1+0xb4] ;  /* 0x0000b400011c7983 */ /* 0x000ee20000300800 */
[----:B------:R-:W-:-:S02]  /*bfe0*/  LEA R4, P6, R0, R3, 0x1 ;  /* 0x0000000300047211 */ /* 0x000fc400078c08ff */
[----:B--2---:R-:W-:Y:S02]  /*bff0*/  PRMT R6, R5, 0x7632, R6 ;  /* 0x0000763205067816 */ /* 0x004fe40000000006 */
[----:B------:R-:W-:Y:S01]  /*c000*/  LEA.HI.X.SX32 R5, R0, R2, 0x1, P6 ;  /* 0x0000000200057211 */ /* 0x000fe200030f0eff */
[----:B------:R-:W-:-:S04]  /*c010*/  IMAD R0, R27, 0x2, R0 ;  /* 0x000000021b007824 */ /* 0x000fc800078e0200 */
[----:B------:R0:W-:Y:S02]  /*c020*/  @P4 STG.E.U16 desc[UR8][R4.64], R6 ;  /* 0x0000000604004986 */ /* 0x0001e4000c101508 */
[-C--:B0-----:R-:W-:Y:S01]  /*c030*/  LEA R6, P6, R0, R3.reuse, 0x1 ;  /* 0x0000000300067211 */ /* 0x081fe200078c08ff */
[C---:B------:R-:W-:Y:S01]  /*c040*/  IMAD R5, R27.reuse, 0x2, R0 ;  /* 0x000000021b057824 */ /* 0x040fe200078e0200 */
[----:B---3--:R-:W-:Y:S02]  /*c050*/  PRMT R20, R28, 0x7632, R20 ;  /* 0x000076321c147816 */ /* 0x008fe40000000014 */
[----:B------:R-:W-:Y:S01]  /*c060*/  LEA.HI.X.SX32 R7, R0, R2, 0x1, P6 ;  /* 0x0000000200077211 */ /* 0x000fe200030f0eff */
[----:B------:R-:W-:Y:S01]  /*c070*/  IMAD R0, R27, 0x2, R5 ;  /* 0x000000021b007824 */ /* 0x000fe200078e0205 */
[----:B------:R-:W-:-:S03]  /*c080*/  LEA R4, P6, R5, R3, 0x1 ;  /* 0x0000000305047211 */ /* 0x000fc600078c08ff */
[----:B------:R0:W-:Y:S01]  /*c090*/  @P5 STG.E.U16 desc[UR8][R6.64], R20 ;  /* 0x0000001406005986 */ /* 0x0001e2000c101508 */
[----:B------:R-:W-:Y:S02]  /*c0a0*/  LEA.HI.X.SX32 R5, R5, R2, 0x1, P6 ;  /* 0x0000000205057211 */ /* 0x000fe400030f0eff */
[----:B----4-:R-:W-:Y:S02]  /*c0b0*/  PRMT R21, R24, 0x7632, R21 ;  /* 0x0000763218157816 */ /* 0x010fe40000000015 */
[----:B-1----:R-:W-:Y:S01]  /*c0c0*/  ISETP.LT.AND P4, PT, R29, UR6, !P0 ;  /* 0x000000061d007c0c */ /* 0x002fe2000c781270 */
[----:B------:R-:W1:Y:S01]  /*c0d0*/  LDCU UR6, c[0x0][0x39c] ;  /* 0x00007380ff0677ac */ /* 0x000e620008000800 */
[----:B------:R-:W2:Y:S01]  /*c0e0*/  LDL.LU R29, [R1+0x28] ;  /* 0x00002800011d7983 */ /* 0x000ea20000300800 */
[----:B0-----:R-:W-:Y:S02]  /*c0f0*/  LEA R6, P6, R0, R3, 0x1 ;  /* 0x0000000300067211 */ /* 0x001fe400078c08ff */
[----:B------:R-:W-:-:S02]  /*c100*/  PRMT R20, R25, 0x7632, R20 ;  /* 0x0000763219147816 */ /* 0x000fc40000000014 */
[----:B------:R-:W-:Y:S02]  /*c110*/  LEA.HI.X.SX32 R7, R0, R2, 0x1, P6 ;  /* 0x0000000200077211 */ /* 0x000fe400030f0eff */
[----:B-----5:R-:W-:Y:S01]  /*c120*/  ISETP.LT.AND P5, PT, R22, UR5, !P0 ;  /* 0x0000000516007c0c */ /* 0x020fe2000c7a1270 */
[----:B------:R-:W-:Y:S01]  /*c130*/  @P2 STG.E.U16 desc[UR8][R4.64], R21 ;  /* 0x0000001504002986 */ /* 0x000fe2000c101508 */
[----:B------:R-:W2:Y:S03]  /*c140*/  LDCU UR5, c[0x0][0x39c] ;  /* 0x00007380ff0577ac */ /* 0x000ea60008000800 */
[----:B------:R-:W3:Y:S04]  /*c150*/  LDL.LU R22, [R1+0x98] ;  /* 0x0000980001167983 */ /* 0x000ee80000300800 */
[----:B------:R-:W4:Y:S04]  /*c160*/  LDL.LU R25, [R1+0x2c] ;  /* 0x00002c0001197983 */ /* 0x000f280000300800 */
[----:B------:R-:W5:Y:S04]  /*c170*/  LDL.LU R28, [R1+0x30] ;  /* 0x00003000011c7983 */ /* 0x000f680000300800 */
[----:B------:R-:W2:Y:S04]  /*c180*/  LDL.LU R24, [R1+0x9c] ;  /* 0x00009c0001187983 */ /* 0x000ea80000300800 */
[----:B------:R0:W-:Y:S04]  /*c190*/  @P3 STG.E.U16 desc[UR8][R6.64], R20 ;  /* 0x0000001406003986 */ /* 0x0001e8000c101508 */
[----:B0-----:R-:W2:Y:S01]  /*c1a0*/  LDL.LU R6, [R1+0x90] ;  /* 0x0000900001067983 */ /* 0x001ea20000300800 */
[----:B------:R-:W-:-:S05]  /*c1b0*/  IMAD R0, R27, 0x2, R0 ;  /* 0x000000021b007824 */ /* 0x000fca00078e0200 */
[----:B------:R-:W-:-:S04]  /*c1c0*/  LEA R4, P6, R0, R3, 0x1 ;  /* 0x0000000300047211 */ /* 0x000fc800078c08ff */
[----:B------:R-:W-:Y:S02]  /*c1d0*/  LEA.HI.X.SX32 R5, R0, R2, 0x1, P6 ;  /* 0x0000000200057211 */ /* 0x000fe400030f0eff */
[----:B------:R-:W-:Y:S01]  /*c1e0*/  ISETP.LT.AND P2, PT, R23, UR4, !P0 ;  /* 0x0000000417007c0c */ /* 0x000fe2000c741270 */
[----:B------:R-:W4:Y:S01]  /*c1f0*/  LDCU UR4, c[0x0][0x39c] ;  /* 0x00007380ff0477ac */ /* 0x000f220008000800 */
[----:B-1----:R-:W-:Y:S01]  /*c200*/  ISETP.LT.AND P3, PT, R26, UR6, !P0 ;  /* 0x000000061a007c0c */ /* 0x002fe2000c761270 */
[----:B------:R-:W3:Y:S01]  /*c210*/  LDL.LU R23, [R1+0x34] ;  /* 0x0000340001177983 */ /* 0x000ee20000300800 */
[----:B--2---:R-:W-:-:S03]  /*c220*/  PRMT R20, R6, 0x7632, R20 ;  /* 0x0000763206147816 */ /* 0x004fc60000000014 */
[----:B------:R-:W2:Y:S01]  /*c230*/  LDL R26, [R1+0x10] ;  /* 0x00001000011a7983 */ /* 0x000ea20000100800 */
[----:B------:R-:W-:Y:S01]  /*c240*/  IMAD R7, R27, 0x2, R0 ;  /* 0x000000021b077824 */ /* 0x000fe200078e0200 */
[----:B------:R-:W5:Y:S02]  /*c250*/  LDCU UR6, c[0x0][0x39c] ;  /* 0x00007380ff0677ac */ /* 0x000f640008000800 */
[----:B------:R0:W-:Y:S01]  /*c260*/  @P4 STG.E.U16 desc[UR8][R4.64], R20 ;  /* 0x0000001404004986 */ /* 0x0001e2000c101508 */
[----:B------:R-:W-:Y:S02]  /*c270*/  ISETP.LT.AND P4, PT, R29, UR5, !P0 ;  /* 0x000000051d007c0c */ /* 0x000fe4000c781270 */
[----:B------:R-:W-:Y:S01]  /*c280*/  LEA R6, P6, R7, R3, 0x1 ;  /* 0x0000000307067211 */ /* 0x000fe200078c08ff */
[----:B------:R-:W2:Y:S01]  /*c290*/  LDL.LU R29, [R1+0x14] ;  /* 0x00001400011d7983 */ /* 0x000ea20000300800 */
[----:B------:R-:W-:Y:S01]  /*c2a0*/  IMAD R0, R27, 0x2, R7 ;  /* 0x000000021b007824 */ /* 0x000fe200078e0207 */
[----:B------:R-:W1:Y:S02]  /*c2b0*/  LDCU UR5, c[0x0][0x39c] ;  /* 0x00007380ff0577ac */ /* 0x000e640008000800 */
[----:B0-----:R-:W2:Y:S01]  /*c2c0*/  LDL.LU R5, [R1+0x94] ;  /* 0x0000940001057983 */ /* 0x001ea20000300800 */
[----:B---3--:R-:W-:-:S03]  /*c2d0*/  PRMT R20, R22, 0x7632, R20 ;  /* 0x0000763216147816 */ /* 0x008fc60000000014 */
[----:B------:R-:W3:Y:S01]  /*c2e0*/  LDL R22, [R1+0x18] ;  /* 0x0000180001167983 */ /* 0x000ee20000100800 */
[----:B------:R-:W-:Y:S02]  /*c2f0*/  LEA.HI.X.SX32 R7, R7, R2, 0x1, P6 ;  /* 0x0000000207077211 */ /* 0x000fe400030f0eff */
[----:B------:R-:W-:Y:S02]  /*c300*/  LEA R4, P6, R0, R3, 0x1 ;  /* 0x0000000300047211 */ /* 0x000fe400078c08ff */
[----:B--2---:R-:W-:-:S05]  /*c310*/  PRMT R21, R5, 0x7632, R21 ;  /* 0x0000763205157816 */ /* 0x004fca0000000015 */
[----:B------:R0:W-:Y:S01]  /*c320*/  @P5 STG.E.U16 desc[UR8][R6.64], R21 ;  /* 0x0000001506005986 */ /* 0x0001e2000c101508 */
[----:B----4-:R-:W-:Y:S01]  /*c330*/  ISETP.LT.AND P5, PT, R25, UR4, !P0 ;  /* 0x0000000419007c0c */ /* 0x010fe2000c7a1270 */
[----:B------:R-:W2:Y:S02]  /*c340*/  LDCU UR4, c[0x0][0x39c] ;  /* 0x00007380ff0477ac */ /* 0x000ea40008000800 */
[----:B------:R-:W4:Y:S01]  /*c350*/  LDL.LU R25, [R1+0x1c] ;  /* 0x00001c0001197983 */ /* 0x000f220000300800 */
[----:B------:R-:W-:Y:S01]  /*c360*/  LEA.HI.X.SX32 R5, R0, R2, 0x1, P6 ;  /* 0x0000000200057211 */ /* 0x000fe200030f0eff */
[----:B------:R-:W-:-:S04]  /*c370*/  IMAD R0, R27, 0x2, R0 ;  /* 0x000000021b007824 */ /* 0x000fc800078e0200 */
[----:B------:R1:W-:Y:S01]  /*c380*/  @P2 STG.E.U16 desc[UR8][R4.64], R20 ;  /* 0x0000001404002986 */ /* 0x0003e2000c101508 */
[----:B0-----:R-:W-:Y:S01]  /*c390*/  IMAD R7, R27, 0x2, R0 ;  /* 0x000000021b077824 */ /* 0x001fe200078e0200 */
[----:B------:R-:W0:Y:S01]  /*c3a0*/  LDC R21, c[0x0][0x3b8] ;  /* 0x0000ee00ff157b82 */ /* 0x000e220000000800 */
[----:B-1----:R-:W-:Y:S02]  /*c3b0*/  LEA R4, P6, R0, R3, 0x1 ;  /* 0x0000000300047211 */ /* 0x002fe400078c08ff */
[----:B------:R-:W-:Y:S02]  /*c3c0*/  PRMT R20, R24, 0x7632, R20 ;  /* 0x0000763218147816 */ /* 0x000fe40000000014 */
[----:B------:R-:W-:-:S03]  /*c3d0*/  LEA.HI.X.SX32 R5, R0, R2, 0x1, P6 ;  /* 0x0000000200057211 */ /* 0x000fc600030f0eff */
[----:B------:R-:W1:Y:S01]  /*c3e0*/  LDC R24, c[0x0][0x3b8] ;  /* 0x0000ee00ff187b82 */ /* 0x000e620000000800 */
[-C--:B------:R-:W-:Y:S01]  /*c3f0*/  LEA R6, P6, R7, R3.reuse, 0x1 ;  /* 0x0000000307067211 */ /* 0x080fe200078c08ff */
[----:B------:R-:W-:Y:S01]  /*c400*/  IMAD R0, R27, 0x2, R7 ;  /* 0x000000021b007824 */ /* 0x000fe200078e0207 */
[----:B-----5:R-:W-:Y:S01]  /*c410*/  ISETP.LT.AND P2, PT, R28, UR6, !P0 ;  /* 0x000000061c007c0c */ /* 0x020fe2000c741270 */
[----:B------:R5:W-:Y:S01]  /*c420*/  @P3 STG.E.U16 desc[UR8][R4.64], R20 ;  /* 0x0000001404003986 */ /* 0x000be2000c101508 */
[----:B------:R-:W-:Y:S01]  /*c430*/  LEA.HI.X.SX32 R7, R7, R2, 0x1, P6 ;  /* 0x0000000207077211 */ /* 0x000fe200030f0eff */
[----:B------:R-:W0:Y:S01]  /*c440*/  LDCU UR6, c[0x0][0x39c] ;  /* 0x00007380ff0677ac */ /* 0x000e220008000800 */
[----:B------:R-:W-:Y:S02]  /*c450*/  ISETP.LT.AND P3, PT, R23, UR5, !P0 ;  /* 0x0000000517007c0c */ /* 0x000fe4000c761270 */
[----:B------:R-:W1:Y:S01]  /*c460*/  LDC R23, c[0x0][0x3b8] ;  /* 0x0000ee00ff177b82 */ /* 0x000e620000000800 */
[----:B------:R-:W0:Y:S01]  /*c470*/  LDCU UR5, c[0x0][0x39c] ;  /* 0x00007380ff0577ac */ /* 0x000e220008000800 */
[----:B------:R2:W-:Y:S01]  /*c480*/  @P4 STG.E.U16 desc[UR8][R6.64], R26 ;  /* 0x0000001a06004986 */ /* 0x0005e2000c101508 */
[----:B-----5:R-:W-:Y:S01]  /*c490*/  LEA R4, P6, R0, R3, 0x1 ;  /* 0x0000000300047211 */ /* 0x020fe200078c08ff */
[----:B--2---:R-:W-:-:S03]  /*c4a0*/  IMAD R7, R27, 0x2, R0 ;  /* 0x000000021b077824 */ /* 0x004fc600078e0200 */
[-C--:B------:R-:W-:Y:S02]  /*c4b0*/  LEA.HI.X.SX32 R5, R0, R2.reuse, 0x1, P6 ;  /* 0x0000000200057211 */ /* 0x080fe400030f0eff */
[-C--:B------:R-:W-:Y:S01]  /*c4c0*/  LEA R6, P6, R7, R3.reuse, 0x1 ;  /* 0x0000000307067211 */ /* 0x080fe200078c08ff */
[----:B------:R-:W-:Y:S01]  /*c4d0*/  IMAD R0, R27, 0x2, R7 ;  /* 0x000000021b007824 */ /* 0x000fe200078e0207 */
[----:B------:R-:W-:Y:S01]  /*c4e0*/  ISETP.LT.AND P4, PT, R8, UR4, !P0 ;  /* 0x0000000408007c0c */ /* 0x000fe2000c781270 */
[----:B------:R2:W-:Y:S01]  /*c4f0*/  @P5 STG.E.U16 desc[UR8][R4.64], R29 ;  /* 0x0000001d04005986 */ /* 0x0005e2000c101508 */
[-C--:B------:R-:W-:Y:S01]  /*c500*/  LEA.HI.X.SX32 R7, R7, R2.reuse, 0x1, P6 ;  /* 0x0000000207077211 */ /* 0x080fe200030f0eff */
[----:B------:R-:W5:Y:S02]  /*c510*/  LDCU UR4, c[0x0][0x39c] ;  /* 0x00007380ff0477ac */ /* 0x000f640008000800 */
[----:B------:R-:W5:Y:S01]  /*c520*/  LDL.LU R8, [R1+0x424] ;  /* 0x0004240001087983 */ /* 0x000f620000300800 */
[----:B0-----:R-:W-:Y:S01]  /*c530*/  ISETP.LT.AND P5, PT, R9, UR6, !P0 ;  /* 0x0000000609007c0c */ /* 0x001fe2000c7a1270 */
[----:B------:R-:W-:Y:S01]  /*c540*/  IMAD R20, R27, 0x2, R0 ;  /* 0x000000021b147824 */ /* 0x000fe200078e0200 */
[----:B------:R-:W0:Y:S01]  /*c550*/  LDCU UR6, c[0x0][0x39c] ;  /* 0x00007380ff0677ac */ /* 0x000e220008000800 */
[----:B---3--:R3:W-:Y:S01]  /*c560*/  @P2 STG.E.U16 desc[UR8][R6.64], R22 ;  /* 0x0000001606002986 */ /* 0x0087e2000c101508 */
[----:B------:R-:W-:Y:S01]  /*c570*/  ISETP.LT.AND P2, PT, R10, UR5, !P0 ;  /* 0x000000050a007c0c */ /* 0x000fe2000c741270 */
[----:B------:R-:W0:Y:S01]  /*c580*/  LDCU UR5, c[0x0][0x39c] ;  /* 0x00007380ff0577ac */ /* 0x000e220008000800 */
[CC--:B--2---:R-:W-:Y:S01]  /*c590*/  LEA R4, P6, R0.reuse, R3.reuse, 0x1 ;  /* 0x0000000300047211 */ /* 0x0c4fe200078c08ff */
[----:B------:R-:W2:Y:S04]  /*c5a0*/  LDL.LU R26, [R1+0x48] ;  /* 0x00004800011a7983 */ /* 0x000ea80000300800 */
[----:B------:R-:W2:Y:S01]  /*c5b0*/  LDL.LU R9, [R1+0x420] ;  /* 0x0004200001097983 */ /* 0x000ea20000300800 */
[----:B------:R-:W-:Y:S01]  /*c5c0*/  LEA.HI.X.SX32 R5, R0, R2, 0x1, P6 ;  /* 0x0000000200057211 */ /* 0x000fe200030f0eff */
[----:B---3--:R-:W3:Y:S02]  /*c5d0*/  LDC R22, c[0x0][0x3b8] ;  /* 0x0000ee00ff167b82 */ /* 0x008ee40000000800 */
[----:B------:R-:W3:Y:S01]  /*c5e0*/  LDL.LU R10, [R1+0x41c] ;  /* 0x00041c00010a7983 */ /* 0x000ee20000300800 */
[----:B------:R-:W-:-:S04]  /*c5f0*/  LEA R6, P6, R20, R3, 0x1 ;  /* 0x0000000314067211 */ /* 0x000fc800078c08ff */
[----:B------:R-:W-:Y:S01]  /*c600*/  LEA.HI.X.SX32 R7, R20, R2, 0x1, P6 ;  /* 0x0000000214077211 */ /* 0x000fe200030f0eff */
[----:B----4-:R4:W-:Y:S01]  /*c610*/  @P3 STG.E.U16 desc[UR8][R4.64], R25 ;  /* 0x0000001904003986 */ /* 0x0109e2000c101508 */
[----:B-----5:R-:W-:Y:S01]  /*c620*/  ISETP.LT.AND P3, PT, R11, UR4, !P0 ;  /* 0x000000040b007c0c */ /* 0x020fe2000c761270 */
[----:B------:R-:W5:Y:S02]  /*c630*/  LDCU UR4, c[0x0][0x39c] ;  /* 0x00007380ff0477ac */ /* 0x000f640008000800 */
[----:B------:R-:W5:Y:S01]  /*c640*/  LDL.LU R11, [R1+0x418] ;  /* 0x00041800010b7983 */ /* 0x000f620000300800 */
[----:B----4-:R-:W-:-:S05]  /*c650*/  IMAD R5, R27, 0x2, R20 ;  /* 0x000000021b057824 */ /* 0x010fca00078e0214 */
[----:B------:R-:W-:Y:S01]  /*c660*/  LEA R4, P6, R5, R3, 0x1 ;  /* 0x0000000305047211 */ /* 0x000fe200078c08ff */
[----:B------:R-:W-:-:S03]  /*c670*/  IMAD R0, R27, 0x2, R5 ;  /* 0x000000021b007824 */ /* 0x000fc600078e0205 */
[----:B------:R-:W-:Y:S02]  /*c680*/  LEA.HI.X.SX32 R5, R5, R2, 0x1, P6 ;  /* 0x0000000205057211 */ /* 0x000fe400030f0eff */
[----:B0-----:R-:W-:Y:S01]  /*c690*/  ISETP.LT.AND P6, PT, R12, UR5, !P0 ;  /* 0x000000050c007c0c */ /* 0x001fe2000c7c1270 */
[----:B------:R-:W-:Y:S01]  /*c6a0*/  IMAD R20, R27, 0x2, R0 ;  /* 0x000000021b147824 */ /* 0x000fe200078e0200 */
[----:B------:R-:W4:Y:S01]  /*c6b0*/  LDL.LU R12, [R1+0x414] ;  /* 0x00041400010c7983 */ /* 0x000f220000300800 */
[----:B------:R-:W0:Y:S03]  /*c6c0*/  LDCU UR5, c[0x0][0x39c] ;  /* 0x00007380ff0577ac */ /* 0x000e260008000800 */
[----:B------:R0:W-:Y:S02]  /*c6d0*/  @P4 STG.E.U16 desc[UR8][R6.64], R8 ;  /* 0x0000000806004986 */ /* 0x0001e4000c101508 */
[----:B0-----:R-:W-:-:S02]  /*c6e0*/  LEA R6, P4, R0, R3, 0x1 ;  /* 0x0000000300067211 */ /* 0x001fc400078808ff */
[----:B--2---:R0:W-:Y:S02]  /*c6f0*/  @P5 STG.E.U16 desc[UR8][R4.64], R9 ;  /* 0x0000000904005986 */ /* 0x0041e4000c101508 */
[----:B------:R-:W-:Y:S01]  /*c700*/  LEA.HI.X.SX32 R7, R0, R2, 0x1, P4 ;  /* 0x0000000200077211 */ /* 0x000fe200020f0eff */
[----:B------:R-:W-:Y:S01]  /*c710*/  IMAD R0, R27, 0x2, R20 ;  /* 0x000000021b007824 */ /* 0x000fe200078e0214 */
[----:B------:R-:W-:Y:S01]  /*c720*/  ISETP.LT.AND P4, PT, R26, UR6, !P0 ;  /* 0x000000061a007c0c */ /* 0x000fe2000c781270 */
[----:B------:R-:W2:Y:S02]  /*c730*/  LDCU UR6, c[0x0][0x39c] ;  /* 0x00007380ff0677ac */ /* 0x000ea40008000800 */
[----:B---3--:R3:W-:Y:S01]  /*c740*/  @P2 STG.E.U16 desc[UR8][R6.64], R10 ;  /* 0x0000000a06002986 */ /* 0x0087e2000c101508 */
[----:B0-----:R-:W-:-:S04]  /*c750*/  LEA R4, P5, R20, R3, 0x1 ;  /* 0x0000000314047211 */ /* 0x001fc800078a08ff */
[-C--:B------:R-:W-:Y:S02]  /*c760*/  LEA.HI.X.SX32 R5, R20, R2.reuse, 0x1, P5 ;  /* 0x0000000214057211 */ /* 0x080fe400028f0eff */
[----:B------:R-:W-:Y:S01]  /*c770*/  ISETP.LT.AND P2, PT, R13, UR7, !P0 ;  /* 0x000000070d007c0c */ /* 0x000fe2000c741270 */
[----:B------:R-:W0:Y:S01]  /*c780*/  LDC R20, c[0x0][0x3b8] ;  /* 0x0000ee00ff147b82 */ /* 0x000e220000000800 */
[----:B---3--:R-:W-:Y:S01]  /*c790*/  LEA R6, P5, R0, R3, 0x1 ;  /* 0x0000000300067211 */ /* 0x008fe200078a08ff */
[----:B------:R-:W3:Y:S01]  /*c7a0*/  LDL.LU R13, [R1+0x410] ;  /* 0x00041000010d7983 */ /* 0x000ee20000300800 */
[----:B------:R-:W-:Y:S01]  /*c7b0*/  PRMT R8, R8, 0x7632, R8 ;  /* 0x0000763208087816 */ /* 0x000fe20000000008 */
[----:B------:R-:W0:Y:S01]  /*c7c0*/  LDCU UR7, c[0x0][0x39c] ;  /* 0x00007380ff0777ac */ /* 0x000e220008000800 */
[----:B------:R-:W-:Y:S02]  /*c7d0*/  LEA.HI.X.SX32 R7, R0, R2, 0x1, P5 ;  /* 0x0000000200077211 */ /* 0x000fe400028f0eff */
[----:B-----5:R-:W-:Y:S01]  /*c7e0*/  ISETP.LT.AND P5, PT, R14, UR4, !P0 ;  /* 0x000000040e007c0c */ /* 0x020fe2000c7a1270 */
[----:B------:R-:W5:Y:S01]  /*c7f0*/  LDCU UR4, c[0x0][0x39c] ;  /* 0x00007380ff0477ac */ /* 0x000f620008000800 */
[----:B------:R-:W-:Y:S01]  /*c800*/  IMAD R0, R27, 0x2, R0 ;  /* 0x000000021b007824 */ /* 0x000fe200078e0200 */
[----:B------:R-:W2:Y:S04]  /*c810*/  LDL.LU R14, [R1+0x40c] ;  /* 0x00040c00010e7983 */ /* 0x000ea80000300800 */
[----:B------:R0:W-:Y:S01]  /*c820*/  @P3 STG.E.U16 desc[UR8][R4.64], R11 ;  /* 0x0000000b04003986 */ /* 0x0001e2000c101508 */
[----:B------:R-:W-:-:S03]  /*c830*/  ISETP.LT.AND P3, PT, R15, UR10, !P0 ;  /* 0x0000000a0f007c0c */ /* 0x000fc6000c761270 */
[----:B------:R-:W2:Y:S01]  /*c840*/  LDL.LU R15, [R1+0x408] ;  /* 0x00040800010f7983 */ /* 0x000ea20000300800 */
[----:B0-----:R-:W-:-:S03]  /*c850*/  IMAD R5, R27, 0x2, R0 ;  /* 0x000000021b057824 */ /* 0x001fc600078e0200 */
[----:B----4-:R0:W-:Y:S02]  /*c860*/  @P4 STG.E.U16 desc[UR8][R6.64], R12 ;  /* 0x0000000c06004986 */ /* 0x0101e4000c101508 */
[----:B0-----:R-:W-:-:S04]  /*c870*/  LEA R6, P4, R0, R3, 0x1 ;  /* 0x0000000300067211 */ /* 0x001fc800078808ff */
[----:B------:R-:W-:Y:S02]  /*c880*/  LEA.HI.X.SX32 R7, R0, R2, 0x1, P4 ;  /* 0x0000000200077211 */ /* 0x000fe400020f0eff */
[----:B------:R-:W-:Y:S01]  /*c890*/  LEA R4, P4, R5, R3, 0x1 ;  /* 0x0000000305047211 */ /* 0x000fe200078808ff */
[----:B------:R-:W-:-:S03]  /*c8a0*/  IMAD R0, R27, 0x2, R5 ;  /* 0x000000021b007824 */ /* 0x000fc600078e0205 */
[----:B------:R-:W-:Y:S02]  /*c8b0*/  LEA.HI.X.SX32 R5, R5, R2, 0x1, P4 ;  /* 0x0000000205057211 */ /* 0x000fe400020f0eff */
[----:B-----5:R-:W-:Y:S01]  /*c8c0*/  ISETP.LT.AND P4, PT, R16, UR4, !P0 ;  /* 0x0000000410007c0c */ /* 0x020fe2000c781270 */
[----:B------:R-:W0:Y:S01]  /*c8d0*/  LDCU UR4, c[0x0][0x39c] ;  /* 0x00007380ff0477ac */ /* 0x000e220008000800 */
[----:B------:R-:W4:Y:S04]  /*c8e0*/  LDL.LU R16, [R1+0x404] ;  /* 0x0004040001107983 */ /* 0x000f280000300800 */
[----:B---3--:R3:W-:Y:S02]  /*c8f0*/  @P6 STG.E.U16 desc[UR8][R6.64], R13 ;  /* 0x0000000d06006986 */ /* 0x0087e4000c101508 */
[----:B---3--:R-:W-:-:S04]  /*c900*/  LEA R6, P6, R0, R3, 0x1 ;  /* 0x0000000300067211 */ /* 0x008fc800078c08ff */
[----:B------:R-:W-:Y:S01]  /*c910*/  LEA.HI.X.SX32 R7, R0, R2, 0x1, P6 ;  /* 0x0000000200077211 */ /* 0x000fe200030f0eff */
[----:B------:R-:W-:Y:S01]  /*c920*/  IMAD R0, R27, 0x2, R0 ;  /* 0x000000021b007824 */ /* 0x000fe200078e0200 */
[----:B--2---:R2:W-:Y:S01]  /*c930*/  @P2 STG.E.U16 desc[UR8][R4.64], R14 ;  /* 0x0000000e04002986 */ /* 0x0045e2000c101508 */
[----:B------:R-:W-:Y:S01]  /*c940*/  ISETP.LT.AND P2, PT, R17, UR5, !P0 ;  /* 0x0000000511007c0c */ /* 0x000fe2000c741270 */
[----:B------:R-:W3:Y:S02]  /*c950*/  LDCU UR5, c[0x0][0x39c] ;  /* 0x00007380ff0577ac */ /* 0x000ee40008000800 */
[----:B------:R-:W5:Y:S01]  /*c960*/  LDL.LU R17, [R1+0x400] ;  /* 0x0004000001117983 */ /* 0x000f620000300800 */
[----:B--2---:R-:W-:-:S04]  /*c970*/  LEA R4, P6, R0, R3, 0x1 ;  /* 0x0000000300047211 */ /* 0x004fc800078c08ff */
[----:B------:R-:W-:Y:S01]  /*c980*/  LEA.HI.X.SX32 R5, R0, R2, 0x1, P6 ;  /* 0x0000000200057211 */ /* 0x000fe200030f0eff */
[----:B------:R2:W-:Y:S01]  /*c990*/  @P5 STG.E.U16 desc[UR8][R6.64], R15 ;  /* 0x0000000f06005986 */ /* 0x0005e2000c101508 */
[----:B------:R-:W-:Y:S01]  /*c9a0*/  ISETP.LT.AND P5, PT, R18, UR6, !P0 ;  /* 0x0000000612007c0c */ /* 0x000fe2000c7a1270 */
[----:B------:R-:W0:Y:S02]  /*c9b0*/  LDCU UR6, c[0x0][0x39c] ;  /* 0x00007380ff0677ac */ /* 0x000e240008000800 */
[----:B------:R-:W3:Y:S04]  /*c9c0*/  LDL.LU R18, [R1+0x3fc] ;  /* 0x0003fc0001127983 */ /* 0x000ee80000300800 */
[----:B------:R-:W3:Y:S01]  /*c9d0*/  LDL.LU R27, [R1+0x74] ;  /* 0x00007400011b7983 */ /* 0x000ee20000300800 */
[----:B--2---:R-:W-:-:S04]  /*c9e0*/  IMAD R7, R20, 0x2, R0 ;  /* 0x0000000214077824 */ /* 0x004fc800078e0200 */
[----:B-1----:R-:W-:Y:S01]  /*c9f0*/  IMAD R0, R24, 0x2, R7 ;  /* 0x0000000218007824 */ /* 0x002fe200078e0207 */
[CC--:B------:R-:W-:Y:S01]  /*ca00*/  LEA R6, P6, R7.reuse, R3.reuse, 0x1 ;  /* 0x0000000307067211 */ /* 0x0c0fe200078c08ff */
[----:B------:R-:W1:Y:S03]  /*ca10*/  LDC R24, c[0x0][0x3b8] ;  /* 0x0000ee00ff187b82 */ /* 0x000e660000000800 */
[----:B------:R-:W-:Y:S01]  /*ca20*/  LEA.HI.X.SX32 R7, R7, R2, 0x1, P6 ;  /* 0x0000000207077211 */ /* 0x000fe200030f0eff */
[----:B------:R-:W-:Y:S01]  /*ca30*/  IMAD R20, R22, 0x2, R0 ;  /* 0x0000000216147824 */ /* 0x000fe200078e0200 */
[----:B----4-:R2:W-:Y:S01]  /*ca40*/  @P3 STG.E.U16 desc[UR8][R4.64], R16 ;  /* 0x0000001004003986 */ /* 0x0105e2000c101508 */
[----:B0-----:R-:W-:Y:S01]  /*ca50*/  ISETP.LT.AND P3, PT, R19, UR4, !P0 ;  /* 0x0000000413007c0c */ /* 0x001fe2000c761270 */
[----:B------:R-:W0:Y:S02]  /*ca60*/  LDCU UR4, c[0x0][0x39c] ;  /* 0x00007380ff0477ac */ /* 0x000e240008000800 */
[----:B------:R-:W4:Y:S04]  /*ca70*/  LDL.LU R19, [R1+0x3f8] ;  /* 0x0003f80001137983 */ /* 0x000f280000300800 */
[----:B------:R-:W3:Y:S01]  /*ca80*/  LDL.LU R28, [R1+0x78] ;  /* 0x00007800011c7983 */ /* 0x000ee20000300800 */
[----:B--2---:R-:W-:-:S03]  /*ca90*/  LEA R4, P6, R0, R3, 0x1 ;  /* 0x0000000300047211 */ /* 0x004fc600078c08ff */
[----:B------:R-:W2:Y:S01]  /*caa0*/  LDL.LU R26, [R1+0x7c] ;  /* 0x00007c00011a7983 */ /* 0x000ea20000300800 */
[----:B------:R-:W-:-:S03]  /*cab0*/  LEA.HI.X.SX32 R5, R0, R2, 0x1, P6 ;  /* 0x0000000200057211 */ /* 0x000fc600030f0eff */
[----:B------:R-:W2:Y:S04]  /*cac0*/  LDL.LU R22, [R1+0x70] ;  /* 0x0000700001167983 */ /* 0x000ea80000300800 */
[----:B------:R-:W3:Y:S04]  /*cad0*/  LDL.LU R0, [R1+0x6c] ;  /* 0x00006c0001007983 */ /* 0x000ee80000300800 */
[----:B-----5:R5:W-:Y:S01]  /*cae0*/  @P4 STG.E.U16 desc[UR8][R6.64], R17 ;  /* 0x0000001106004986 */ /* 0x020be2000c101508 */
[----:B---3--:R-:W-:Y:S01]  /*caf0*/  ISETP.LT.AND P4, PT, R0, UR5, !P0 ;  /* 0x0000000500007c0c */ /* 0x008fe2000c781270 */
[----:B------:R-:W-:Y:S01]  /*cb00*/  IMAD R0, R21, 0x2, R20 ;  /* 0x0000000215007824 */ /* 0x000fe200078e0214 */
[CC--:B-----5:R-:W-:Y:S01]  /*cb10*/  LEA R6, P6, R20.reuse, R3.reuse, 0x1 ;  /* 0x0000000314067211 */ /* 0x0e0fe200078c08ff */
[----:B------:R-:W3:Y:S01]  /*cb20*/  LDL.LU R21, [R1+0x10] ;  /* 0x0000100001157983 */ /* 0x000ee20000300800 */
[----:B------:R-:W5:Y:S02]  /*cb30*/  LDCU UR5, c[0x0][0x39c] ;  /* 0x00007380ff0577ac */ /* 0x000f640008000800 */
[----:B------:R-:W-:Y:S01]  /*cb40*/  LEA.HI.X.SX32 R7, R20, R2, 0x1, P6 ;  /* 0x0000000214077211 */ /* 0x000fe200030f0eff */
[----:B------:R0:W-:Y:S01]  /*cb50*/  @P2 STG.E.U16 desc[UR8][R4.64], R18 ;  /* 0x0000001204002986 */ /* 0x0001e2000c101508 */
[----:B------:R-:W1:Y:S03]  /*cb60*/  LDC R20, c[0x0][0x3b8] ;  /* 0x0000ee00ff147b82 */ /* 0x000e660000000800 */
[----:B----4-:R4:W-:Y:S01]  /*cb70*/  @P5 STG.E.U16 desc[UR8][R6.64], R19 ;  /* 0x0000001306005986 */ /* 0x0109e2000c101508 */
[----:B0-----:R-:W-:Y:S01]  /*cb80*/  LEA R4, P6, R0, R3, 0x1 ;  /* 0x0000000300047211 */ /* 0x001fe200078c08ff */
[----:B----4-:R-:W-:-:S03]  /*cb90*/  IMAD R7, R23, 0x2, R0 ;  /* 0x0000000217077824 */ /* 0x010fc600078e0200 */
[----:B------:R-:W-:Y:S01]  /*cba0*/  LEA.HI.X.SX32 R5, R0, R2, 0x1, P6 ;  /* 0x0000000200057211 */ /* 0x000fe200030f0eff */
[----:B------:R-:W4:Y:S01]  /*cbb0*/  LDL.LU R23, [R1+0x80] ;  /* 0x0000800001177983 */ /* 0x000f220000300800 */
[----:B------:R-:W-:Y:S01]  /*cbc0*/  ISETP.LT.AND P5, PT, R27, UR4, !P0 ;  /* 0x000000041b007c0c */ /* 0x000fe2000c7a1270 */
[----:B------:R-:W4:Y:S02]  /*cbd0*/  LDCU UR4, c[0x0][0x39c] ;  /* 0x00007380ff0477ac */ /* 0x000f240008000800 */
[----:B------:R-:W4:Y:S01]  /*cbe0*/  LDL.LU R27, [R1+0x84] ;  /* 0x00008400011b7983 */ /* 0x000f220000300800 */
[----:B---3--:R-:W-:Y:S02]  /*cbf0*/  PRMT R0, R21, 0x7632, R0 ;  /* 0x0000763215007816 */ /* 0x008fe40000000000 */
[----:B--2---:R-:W-:Y:S01]  /*cc00*/  ISETP.LT.AND P2, PT, R22, UR6, !P0 ;  /* 0x0000000616007c0c */ /* 0x004fe2000c741270 */
[----:B------:R-:W0:Y:S01]  /*cc10*/  LDCU UR6, c[0x0][0x39c] ;  /* 0x00007380ff0677ac */ /* 0x000e220008000800 */
[----:B------:R-:W2:Y:S01]  /*cc20*/  LDC R22, c[0x0][0x3b8] ;  /* 0x0000ee00ff167b82 */ /* 0x000ea20000000800 */
[----:B------:R1:W-:Y:S01]  /*cc30*/  @P3 STG.E.U16 desc[UR8][R4.64], R0 ;  /* 0x0000000004003986 */ /* 0x0003e2000c101508 */
[----:B------:R-:W-:-:S06]  /*cc40*/  LEA R6, P6, R7, R3, 0x1 ;  /* 0x0000000307067211 */ /* 0x000fcc00078c08ff */
[----:B------:R-:W3:Y:S01]  /*cc50*/  LDC R21, c[0x0][0x3b8] ;  /* 0x0000ee00ff157b82 */ /* 0x000ee20000000800 */
[----:B-1----:R-:W-:Y:S02]  /*cc60*/  IMAD R0, R24, 0x2, R7 ;  /* 0x0000000218007824 */ /* 0x002fe400078e0207 */
[----:B------:R-:W3:Y:S01]  /*cc70*/  LDL.LU R24, [R1+0x18] ;  /* 0x0000180001187983 */ /* 0x000ee20000300800 */
[----:B------:R-:W-:Y:S02]  /*cc80*/  PRMT R5, R29, 0x7632, R5 ;  /* 0x000076321d057816 */ /* 0x000fe40000000005 */
[----:B------:R-:W-:Y:S01]  /*cc90*/  LEA.HI.X.SX32 R7, R7, R2, 0x1, P6 ;  /* 0x0000000207077211 */ /* 0x000fe200030f0eff */
[----:B------:R-:W4:Y:S01]  /*cca0*/  LDL.LU R29, [R1+0x88] ;  /* 0x00008800011d7983 */ /* 0x000f220000300800 */
[----:B------:R-:W-:-:S03]  /*ccb0*/  LEA R4, P6, R0, R3, 0x1 ;  /* 0x0000000300047211 */ /* 0x000fc600078c08ff */
[----:B------:R1:W-:Y:S01]  /*ccc0*/  @P4 STG.E.U16 desc[UR8][R6.64], R5 ;  /* 0x0000000506004986 */ /* 0x0003e2000c101508 */
[----:B-----5:R-:W-:Y:S01]  /*ccd0*/  ISETP.LT.AND P3, PT, R28, UR5, !P0 ;  /* 0x000000051c007c0c */ /* 0x020fe2000c761270 */
[----:B------:R-:W5:Y:S01]  /*cce0*/  LDCU UR5, c[0x0][0x39c] ;  /* 0x00007380ff0577ac */ /* 0x000f620008000800 */
[----:B-1----:R-:W-:Y:S01]  /*ccf0*/  LEA.HI.X.SX32 R5, R0, R2, 0x1, P6 ;  /* 0x0000000200057211 */ /* 0x002fe200030f0eff */
[----:B--2---:R-:W-:Y:S01]  /*cd00*/  IMAD R0, R22, 0x2, R0 ;  /* 0x0000000216007824 */ /* 0x004fe200078e0200 */
[----:B0-----:R-:W-:Y:S01]  /*cd10*/  ISETP.LT.AND P4, PT, R26, UR6, !P0 ;  /* 0x000000061a007c0c */ /* 0x001fe2000c781270 */
[----:B------:R-:W2:Y:S01]  /*cd20*/  LDL.LU R28, [R1+0x8c] ;  /* 0x00008c00011c7983 */ /* 0x000ea20000300800 */
[----:B------:R-:W0:Y:S01]  /*cd30*/  LDC R22, c[0x0][0x3b8] ;  /* 0x0000ee00ff167b82 */ /* 0x000e220000000800 */
[----:B------:R-:W-:Y:S01]  /*cd40*/  IMAD R7, R20, 0x2, R0 ;  /* 0x0000000214077824 */ /* 0x000fe200078e0200 */
[----:B------:R-:W2:Y:S01]  /*cd50*/  LDCU UR6, c[0x0][0x39c] ;  /* 0x00007380ff0677ac */ /* 0x000ea20008000800 */
[----:B------:R-:W2:Y:S05]  /*cd60*/  LDL.LU R26, [R1+0xc0] ;  /* 0x0000c000011a7983 */ /* 0x000eaa0000300800 */
[----:B------:R-:W1:Y:S01]  /*cd70*/  LDC R20, c[0x0][0x3b8] ;  /* 0x0000ee00ff147b82 */ /* 0x000e620000000800 */
[----:B---3--:R-:W-:-:S05]  /*cd80*/  PRMT R6, R24, 0x7632, R6 ;  /* 0x0000763218067816 */ /* 0x008fca0000000006 */
[----:B------:R3:W-:Y:S02]  /*cd90*/  @P2 STG.E.U16 desc[UR8][R4.64], R6 ;  /* 0x0000000604002986 */ /* 0x0007e4000c101508 */
[----:B---3--:R-:W-:-:S04]  /*cda0*/  LEA R4, P6, R0, R3, 0x1 ;  /* 0x0000000300047211 */ /* 0x008fc800078c08ff */
[----:B------:R-:W-:Y:S02]  /*cdb0*/  LEA.HI.X.SX32 R5, R0, R2, 0x1, P6 ;  /* 0x0000000200057211 */ /* 0x000fe400030f0eff */
[----:B------:R-:W-:Y:S02]  /*cdc0*/  PRMT R0, R25, 0x7632, R0 ;  /* 0x0000763219007816 */ /* 0x000fe40000000000 */
[----:B------:R-:W3:Y:S01]  /*cdd0*/  LDL.LU R25, [R1+0xc4] ;  /* 0x0000c40001197983 */ /* 0x000ee20000300800 */
[----:B----4-:R-:W-:Y:S01]  /*cde0*/  ISETP.LT.AND P2, PT, R23, UR4, !P0 ;  /* 0x0000000417007c0c */ /* 0x010fe2000c741270 */
[----:B------:R-:W4:Y:S01]  /*cdf0*/  LDCU UR4, c[0x0][0x39c] ;  /* 0x00007380ff0477ac */ /* 0x000f220008000800 */
[----:B------:R-:W-:Y:S01]  /*ce00*/  LEA R6, P6, R7, R3, 0x1 ;  /* 0x0000000307067211 */ /* 0x000fe200078c08ff */
[----:B------:R0:W-:Y:S02]  /*ce10*/  @P5 STG.E.U16 desc[UR8][R4.64], R0 ;  /* 0x0000000004005986 */ /* 0x0001e4000c101508 */
[----:B0-----:R-:W-:-:S02]  /*ce20*/  IMAD R0, R21, 0x2, R7 ;  /* 0x0000000215007824 */ /* 0x001fc400078e0207 */
[----:B------:R-:W0:Y:S01]  /*ce30*/  LDC R21, c[0x0][0x3b8] ;  /* 0x0000ee00ff157b82 */ /* 0x000e220000000800 */
[----:B------:R-:W-:Y:S02]  /*ce40*/  LEA.HI.X.SX32 R7, R7, R2, 0x1, P6 ;  /* 0x0000000207077211 */ /* 0x000fe400030f0eff */
[----:B------:R-:W-:-:S03]  /*ce50*/  LEA R4, P5, R0, R3, 0x1 ;  /* 0x0000000300047211 */ /* 0x000fc600078a08ff */
[----:B------:R1:W-:Y:S01]  /*ce60*/  @P3 STG.E.U16 desc[UR8][R6.64], R8 ;  /* 0x0000000806003986 */ /* 0x0003e2000c101508 */
[----:B------:R-:W-:Y:S02]  /*ce70*/  LEA.HI.X.SX32 R5, R0, R2, 0x1, P5 ;  /* 0x0000000200057211 */ /* 0x000fe400028f0eff */
[----:B-----5:R-:W-:Y:S01]  /*ce80*/  ISETP.LT.AND P6, PT, R27, UR5, !P0 ;  /* 0x000000051b007c0c */ /* 0x020fe2000c7c1270 */
[----:B------:R-:W5:Y:S01]  /*ce90*/  LDCU UR5, c[0x0][0x39c] ;  /* 0x00007380ff0577ac */ /* 0x000f620008000800 */
[----:B----4-:R-:W-:Y:S01]  /*cea0*/  ISETP.LT.AND P3, PT, R29, UR4, !P0 ;  /* 0x000000041d007c0c */ /* 0x010fe2000c761270 */
[----:B------:R-:W5:Y:S01]  /*ceb0*/  LDL.LU R27, [R1+0xc8] ;  /* 0x0000c800011b7983 */ /* 0x000f620000300800 */
[----:B------:R-:W-:Y:S01]  /*cec0*/  PRMT R9, R9, 0x7632, R9 ;  /* 0x0000763209097816 */ /* 0x000fe20000000009 */
[----:B------:R-:W3:Y:S01]  /*ced0*/  LDCU UR4, c[0x0][0x39c] ;  /* 0x00007380ff0477ac */ /* 0x000ee20008000800 */
[----:B------:R-:W-:Y:S01]  /*cee0*/  PRMT R10, R10, 0x7632, R10 ;  /* 0x000076320a0a7816 */ /* 0x000fe2000000000a */
[----:B------:R-:W4:Y:S01]  /*cef0*/  LDL.LU R29, [R1+0xcc] ;  /* 0x0000cc00011d7983 */ /* 0x000f220000300800 */
[----:B-1----:R-:W-:-:S03]  /*cf00*/  IMAD R8, R22, 0x2, R0 ;  /* 0x0000000216087824 */ /* 0x002fc600078e0200 */
[----:B------:R1:W-:Y:S01]  /*cf10*/  @P4 STG.E.U16 desc[UR8][R4.64], R9 ;  /* 0x0000000904004986 */ /* 0x0003e2000c101508 */
[----:B------:R-:W1:Y:S01]  /*cf20*/  LDC R22, c[0x0][0x3b8] ;  /* 0x0000ee00ff167b82 */ /* 0x000e620000000800 */
[----:B------:R-:W-:-:S04]  /*cf30*/  LEA R6, P5, R8, R3, 0x1 ;  /* 0x0000000308067211 */ /* 0x000fc800078a08ff */
[-C--:B------:R-:W-:Y:S01]  /*cf40*/  LEA.HI.X.SX32 R7, R8, R2.reuse, 0x1, P5 ;  /* 0x0000000208077211 */ /* 0x080fe200028f0eff */
[----:B------:R-:W-:Y:S01]  /*cf50*/  IMAD R8, R20, 0x2, R8 ;  /* 0x0000000214087824 */ /* 0x000fe200078e0208 */
[----:B--2---:R-:W-:Y:S01]  /*cf60*/  ISETP.LT.AND P4, PT, R28, UR6, !P0 ;  /* 0x000000061c007c0c */ /* 0x004fe2000c781270 */
[----:B------:R-:W2:Y:S01]  /*cf70*/  LDC R20, c[0x0][0x3b8] ;  /* 0x0000ee00ff147b82 */ /* 0x000ea20000000800 */
[----:B------:R-:W4:Y:S01]  /*cf80*/  LDL.LU R28, [R1+0xd0] ;  /* 0x0000d000011c7983 */ /* 0x000f220000300800 */
[----:B0-----:R-:W-:Y:S01]  /*cf90*/  IMAD R0, R21, 0x2, R8 ;  /* 0x0000000215007824 */ /* 0x001fe200078e0208 */
[----:B------:R-:W-:Y:S01]  /*cfa0*/  PRMT R11, R11, 0x7632, R11 ;  /* 0x000076320b0b7816 */ /* 0x000fe2000000000b */
[----:B------:R-:W4:Y:S01]  /*cfb0*/  LDCU UR6, c[0x0][0x39c] ;  /* 0x00007380ff0677ac */ /* 0x000f220008000800 */
[----:B------:R0:W-:Y:S01]  /*cfc0*/  @P2 STG.E.U16 desc[UR8][R6.64], R10 ;  /* 0x0000000a06002986 */ /* 0x0001e2000c101508 */
[C---:B-1----:R-:W-:Y:S02]  /*cfd0*/  LEA R4, P2, R8.reuse, R3, 0x1 ;  /* 0x0000000308047211 */ /* 0x042fe400078408ff */
[----:B------:R-:W1:Y:S02]  /*cfe0*/  LDC R9, c[0x0][0x3b8] ;  /* 0x0000ee00ff097b82 */ /* 0x000e640000000800 */
[----:B------:R-:W-:-:S02]  /*cff0*/  LEA.HI.X.SX32 R5, R8, R2, 0x1, P2 ;  /* 0x0000000208057211 */ /* 0x000fc400010f0eff */
[----:B------:R-:W-:Y:S02]  /*d000*/  PRMT R12, R12, 0x7632, R12 ;  /* 0x000076320c0c7816 */ /* 0x000fe4000000000c */
[----:B------:R-:W-:Y:S02]  /*d010*/  PRMT R13, R13, 0x7632, R13 ;  /* 0x000076320d0d7816 */ /* 0x000fe4000000000d */
[----:B------:R-:W-:Y:S01]  /*d020*/  ISETP.LT.AND P5, PT, R26, UR7, !P0 ;  /* 0x000000071a007c0c */ /* 0x000fe2000c7a1270 */
[----:B0-----:R-:W0:Y:S01]  /*d030*/  LDC R10, c[0x0][0x3b8] ;  /* 0x0000ee00ff0a7b82 */ /* 0x001e220000000800 */
[----:B------:R-:W-:Y:S01]  /*d040*/  LEA R6, P2, R0, R3, 0x1 ;  /* 0x0000000300067211 */ /* 0x000fe200078408ff */
[----:B------:R-:W-:Y:S01]  /*d050*/  IMAD R8, R22, 0x2, R0 ;  /* 0x0000000216087824 */ /* 0x000fe200078e0200 */
[----:B------:R2:W-:Y:S01]  /*d060*/  @P6 STG.E.U16 desc[UR8][R4.64], R11 ;  /* 0x0000000b04006986 */ /* 0x0005e2000c101508 */
[----:B------:R-:W-:Y:S01]  /*d070*/  PRMT R14, R14, 0x7632, R14 ;  /* 0x000076320e0e7816 */ /* 0x000fe2000000000e */
[----:B------:R-:W0:Y:S01]  /*d080*/  LDCU UR7, c[0x0][0x39c] ;  /* 0x00007380ff0777ac */ /* 0x000e220008000800 */
[----:B------:R-:W-:-:S02]  /*d090*/  LEA.HI.X.SX32 R7, R0, R2, 0x1, P2 ;  /* 0x0000000200077211 */ /* 0x000fc400010f0eff */
[----:B------:R-:W-:Y:S01]  /*d0a0*/  PRMT R15, R15, 0x7632, R15 ;  /* 0x000076320f0f7816 */ /* 0x000fe2000000000f */
[----:B------:R-:W0:Y:S08]  /*d0b0*/  LDC R22, c[0x0][0x3b8] ;  /* 0x0000ee00ff167b82 */ /* 0x000e300000000800 */
[----:B--2---:R-:W2:Y:S01]  /*d0c0*/  LDC R11, c[0x0][0x3b8] ;  /* 0x0000ee00ff0b7b82 */ /* 0x004ea20000000800 */
[----:B------:R-:W-:-:S02]  /*d0d0*/  PRMT R16, R16, 0x7632, R16 ;  /* 0x0000763210107816 */ /* 0x000fc40000000010 */
[----:B------:R-:W-:Y:S02]  /*d0e0*/  PRMT R17, R17, 0x7632, R17 ;  /* 0x0000763211117816 */ /* 0x000fe40000000011 */
[----:B------:R-:W-:Y:S02]  /*d0f0*/  PRMT R18, R18, 0x7632, R18 ;  /* 0x0000763212127816 */ /* 0x000fe40000000012 */
[----:B------:R-:W-:Y:S01]  /*d100*/  PRMT R19, R19, 0x7632, R19 ;  /* 0x0000763213137816 */ /* 0x000fe20000000013 */
[----:B------:R-:W0:Y:S01]  /*d110*/  LDC R21, c[0x0][0x3b8] ;  /* 0x0000ee00ff157b82 */ /* 0x000e220000000800 */
[----:B---3--:R-:W-:Y:S02]  /*d120*/  ISETP.LT.AND P2, PT, R25, UR4, !P0 ;  /* 0x0000000419007c0c */ /* 0x008fe4000c741270 */
[C---:B------:R-:W-:Y:S01]  /*d130*/  LEA R4, P6, R8.reuse, R3, 0x1 ;  /* 0x0000000308047211 */ /* 0x040fe200078c08ff */
[----:B------:R-:W3:Y:S01]  /*d140*/  LDL.LU R25, [R1+0xd4] ;  /* 0x0000d40001197983 */ /* 0x000ee20000300800 */
[----:B------:R-:W0:Y:S02]  /*d150*/  LDCU UR4, c[0x0][0x39c] ;  /* 0x00007380ff0477ac */ /* 0x000e240008000800 */
[----:B------:R-:W-:Y:S01]  /*d160*/  LEA.HI.X.SX32 R5, R8, R2, 0x1, P6 ;  /* 0x0000000208057211 */ /* 0x000fe200030f0eff */
[----:B------:R2:W-:Y:S01]  /*d170*/  @P3 STG.E.U16 desc[UR8][R6.64], R12 ;  /* 0x0000000c06003986 */ /* 0x0005e2000c101508 */
[----:B------:R-:W-:-:S02]  /*d180*/  IMAD R8, R20, 0x2, R8 ;  /* 0x0000000214087824 */ /* 0x000fc400078e0208 */
[----:B------:R-:W3:Y:S01]  /*d190*/  LDC R20, c[0x0][0x3b8] ;  /* 0x0000ee00ff147b82 */ /* 0x000ee20000000800 */
[----:B------:R-:W3:Y:S01]  /*d1a0*/  LDL.LU R26, [R1+0xd8] ;  /* 0x0000d800011a7983 */ /* 0x000ee20000300800 */
[----:B-1----:R-:W-:-:S03]  /*d1b0*/  IMAD R0, R9, 0x2, R8 ;  /* 0x0000000209007824 */ /* 0x002fc600078e0208 */
[----:B------:R1:W-:Y:S01]  /*d1c0*/  @P4 STG.E.U16 desc[UR8][R4.64], R13 ;  /* 0x0000000d04004986 */ /* 0x0003e2000c101508 */
[CC--:B--2---:R-:W-:Y:S02]  /*d1d0*/  LEA R6, P4, R8.reuse, R3.reuse, 0x1 ;  /* 0x0000000308067211 */ /* 0x0c4fe400078808ff */
[----:B------:R-:W2:Y:S01]  /*d1e0*/  LDC R12, c[0x0][0x3b8] ;  /* 0x0000ee00ff0c7b82 */ /* 0x000ea20000000800 */
[----:B-----5:R-:W-:Y:S01]  /*d1f0*/  ISETP.LT.AND P3, PT, R27, UR5, !P0 ;  /* 0x000000051b007c0c */ /* 0x020fe2000c761270 */
[----:B------:R-:W3:Y:S01]  /*d200*/  LDCU UR5, c[0x0][0x39c] ;  /* 0x00007380ff0577ac */ /* 0x000ee20008000800 */
[-C--:B------:R-:W-:Y:S01]  /*d210*/  LEA.HI.X.SX32 R7, R8, R2.reuse, 0x1, P4 ;  /* 0x0000000208077211 */ /* 0x080fe200020f0eff */
[----:B------:R-:W5:Y:S01]  /*d220*/  LDL.LU R27, [R1+0x158] ;  /* 0x00015800011b7983 */ /* 0x000f620000300800 */
[CC--:B-1----:R-:W-:Y:S02]  /*d230*/  LEA R4, P4, R0.reuse, R3.reuse, 0x1 ;  /* 0x0000000300047211 */ /* 0x0c2fe400078808ff */
[----:B----4-:R-:W-:Y:S01]  /*d240*/  ISETP.LT.AND P6, PT, R29, UR6, !P0 ;  /* 0x000000061d007c0c */ /* 0x010fe2000c7c1270 */
[----:B------:R-:W-:Y:S01]  /*d250*/  @P5 STG.E.U16 desc[UR8][R6.64], R14 ;  /* 0x0000000e06005986 */ /* 0x000fe2000c101508 */
[-C--:B------:R-:W-:Y:S01]  /*d260*/  LEA.HI.X.SX32 R5, R0, R2.reuse, 0x1, P4 ;  /* 0x0000000200057211 */ /* 0x080fe200020f0eff */
[----:B------:R-:W1:Y:S01]  /*d270*/  LDCU UR6, c[0x0][0x39c] ;  /* 0x00007380ff0677ac */ /* 0x000e620008000800 */
[----:B0-----:R-:W-:Y:S01]  /*d280*/  IMAD R10, R10, 0x2, R0 ;  /* 0x000000020a0a7824 */ /* 0x001fe200078e0200 */
[----:B------:R-:W4:Y:S01]  /*d290*/  LDL.LU R29, [R1+0xdc] ;  /* 0x0000dc00011d7983 */ /* 0x000f220000300800 */
[----:B------:R-:W0:Y:S03]  /*d2a0*/  LDC R13, c[0x0][0x3b8] ;  /* 0x0000ee00ff0d7b82 */ /* 0x000e260000000800 */
[----:B------:R1:W-:Y:S01]  /*d2b0*/  @P2 STG.E.U16 desc[UR8][R4.64], R15 ;  /* 0x0000000f04002986 */ /* 0x0003e2000c101508 */
[----:B------:R-:W-:Y:S01]  /*d2c0*/  ISETP.LT.AND P5, PT, R28, UR4, !P0 ;  /* 0x000000041c007c0c */ /* 0x000fe2000c7a1270 */
[----:B------:R-:W4:Y:S02]  /*d2d0*/  LDCU UR4, c[0x0][0x39c] ;  /* 0x00007380ff0477ac */ /* 0x000f240008000800 */
[----:B------:R-:W4:Y:S01]  /*d2e0*/  LDL.LU R28, [R1+0xe0] ;  /* 0x0000e000011c7983 */ /* 0x000f220000300800 */
[C---:B------:R-:W-:Y:S01]  /*d2f0*/  LEA R8, P4, R10.reuse, R3, 0x1 ;  /* 0x000000030a087211 */ /* 0x040fe200078808ff */
[----:B-1----:R-:W1:Y:S01]  /*d300*/  LDC R15, c[0x0][0x3b8] ;  /* 0x0000ee00ff0f7b82 */ /* 0x002e620000000800 */
[----:B---3--:R-:W-:Y:S01]  /*d310*/  ISETP.LT.AND P2, PT, R25, UR5, !P0 ;  /* 0x0000000519007c0c */ /* 0x008fe2000c741270 */
[----:B------:R-:W3:Y:S01]  /*d320*/  LDCU UR5, c[0x0][0x39c] ;  /* 0x00007380ff0577ac */ /* 0x000ee20008000800 */
[----:B------:R-:W3:Y:S01]  /*d330*/  LDL.LU R25, [R1+0xe4] ;  /* 0x0000e40001197983 */ /* 0x000ee20000300800 */
[----:B------:R-:W-:Y:S01]  /*d340*/  LEA.HI.X.SX32 R9, R10, R2, 0x1, P4 ;  /* 0x000000020a097211 */ /* 0x000fe200020f0eff */
[----:B------:R-:W-:Y:S01]  /*d350*/  IMAD R10, R11, 0x2, R10 ;  /* 0x000000020b0a7824 */ /* 0x000fe200078e020a */
[----:B------:R-:W-:Y:S01]  /*d360*/  ISETP.LT.AND P4, PT, R26, UR6, !P0 ;  /* 0x000000061a007c0c */ /* 0x000fe2000c781270 */
[----:B------:R-:W0:Y:S01]  /*d370*/  LDCU UR6, c[0x0][0x39c] ;  /* 0x00007380ff0677ac */ /* 0x000e220008000800 */
[----:B------:R-:W3:Y:S01]  /*d380*/  LDL.LU R26, [R1+0xe8] ;  /* 0x0000e800011a7983 */ /* 0x000ee20000300800 */
[----:B------:R-:W-:-:S02]  /*d390*/  IMAD R0, R20, 0x2, R10 ;  /* 0x0000000214007824 */ /* 0x000fc400078e020a */
[----:B------:R-:W1:Y:S01]  /*d3a0*/  LDC R20, c[0x0][0x3b8] ;  /* 0x0000ee00ff147b82 */ /* 0x000e620000000800 */
[----:B------:R0:W-:Y:S01]  /*d3b0*/  @P3 STG.E.U16 desc[UR8][R8.64], R16 ;  /* 0x0000001008003986 */ /* 0x0001e2000c101508 */
[----:B--2---:R-:W-:-:S03]  /*d3c0*/  IMAD R12, R12, 0x2, R0 ;  /* 0x000000020c0c7824 */ /* 0x004fc600078e0200 */
[----:B------:R-:W2:Y:S01]  /*d3d0*/  LDL.LU R23, [R1+0xec] ;  /* 0x0000ec0001177983 */ /* 0x000ea20000300800 */
[CC--:B0-----:R-:W-:Y:S02]  /*d3e0*/  LEA R8, P3, R10.reuse, R3.reuse, 0x1 ;  /* 0x000000030a087211 */ /* 0x0c1fe400078608ff */
[----:B------:R-:W0:Y:S02]  /*d3f0*/  LDC R16, c[0x0][0x3b8] ;  /* 0x0000ee00ff107b82 */ /* 0x000e240000000800 */
[----:B------:R-:W-:Y:S01]  /*d400*/  LEA.HI.X.SX32 R9, R10, R2, 0x1, P3 ;  /* 0x000000020a097211 */ /* 0x000fe200018f0eff */
[----:B-----5:R-:W5:Y:S01]  /*d410*/  LDS.128 R4, [R27] ;  /* 0x000000001b047984 */ /* 0x020f620000000c00 */
[----:B------:R-:W-:-:S03]  /*d420*/  LEA R10, P3, R0, R3, 0x1 ;  /* 0x00000003000a7211 */ /* 0x000fc600078608ff */
[----:B------:R4:W-:Y:S01]  /*d430*/  @P6 STG.E.U16 desc[UR8][R8.64], R17 ;  /* 0x0000001108006986 */ /* 0x0009e2000c101508 */
[-C--:B------:R-:W-:Y:S02]  /*d440*/  LEA.HI.X.SX32 R11, R0, R2.reuse, 0x1, P3 ;  /* 0x00000002000b7211 */ /* 0x080fe400018f0eff */
[----:B----4-:R-:W-:Y:S01]  /*d450*/  ISETP.LT.AND P3, PT, R29, UR4, !P0 ;  /* 0x000000041d007c0c */ /* 0x010fe2000c761270 */
[----:B------:R-:W4:Y:S01]  /*d460*/  LDCU UR4, c[0x0][0x39c] ;  /* 0x00007380ff0477ac */ /* 0x000f220008000800 */
[----:B------:R-:W2:Y:S01]  /*d470*/  LDL.LU R29, [R1+0xf0] ;  /* 0x0000f000011d7983 */ /* 0x000ea20000300800 */
[CC--:B------:R-:W-:Y:S01]  /*d480*/  LEA R8, P6, R12.reuse, R3.reuse, 0x1 ;  /* 0x000000030c087211 */ /* 0x0c0fe200078c08ff */
[----:B------:R-:W0:Y:S03]  /*d490*/  LDC R17, c[0x0][0x3b8] ;  /* 0x0000ee00ff117b82 */ /* 0x000e260000000800 */
[----:B------:R-:W-:Y:S01]  /*d4a0*/  LEA.HI.X.SX32 R9, R12, R2, 0x1, P6 ;  /* 0x000000020c097211 */ /* 0x000fe200030f0eff */
[----:B------:R-:W-:Y:S01]  /*d4b0*/  @P5 STG.E.U16 desc[UR8][R10.64], R18 ;  /* 0x000000120a005986 */ /* 0x000fe2000c101508 */
[----:B---3--:R-:W-:Y:S01]  /*d4c0*/  ISETP.LT.AND P5, PT, R28, UR5, !P0 ;  /* 0x000000051c007c0c */ /* 0x008fe2000c7a1270 */
[----:B------:R-:W-:Y:S01]  /*d4d0*/  IMAD R0, R13, 0x2, R12 ;  /* 0x000000020d007824 */ /* 0x000fe200078e020c */
[----:B------:R-:W2:Y:S01]  /*d4e0*/  LDCU UR5, c[0x0][0x39c] ;  /* 0x00007380ff0577ac */ /* 0x000ea20008000800 */
[----:B------:R-:W-:Y:S01]  /*d4f0*/  ISETP.LT.AND P6, PT, R25, UR6, !P0 ;  /* 0x0000000619007c0c */ /* 0x000fe2000c7c1270 */
[----:B------:R-:W-:Y:S04]  /*d500*/  @P2 STG.E.U16 desc[UR8][R8.64], R19 ;  /* 0x0000001308002986 */ /* 0x000fe8000c101508 */
[----:B------:R-:W3:Y:S01]  /*d510*/  LDL.LU R25, [R1+0xf4] ;  /* 0x0000f40001197983 */ /* 0x000ee20000300800 */
[----:B-1----:R-:W-:Y:S01]  /*d520*/  IMAD R15, R15, 0x2, R0 ;  /* 0x000000020f0f7824 */ /* 0x002fe200078e0200 */
[----:B------:R-:W1:Y:S02]  /*d530*/  LDCU UR6, c[0x0][0x39c] ;  /* 0x00007380ff0677ac */ /* 0x000e640008000800 */
[----:B------:R-:W3:Y:S04]  /*d540*/  LDL.LU R24, [R1+0xf8] ;  /* 0x0000f80001187983 */ /* 0x000ee80000300800 */
[----:B------:R-:W3:Y:S01]  /*d550*/  LDL.LU R28, [R1+0xfc] ;  /* 0x0000fc00011c7983 */ /* 0x000ee20000300800 */
[----:B------:R-:W-:-:S03]  /*d560*/  LEA R12, P2, R0, R3, 0x1 ;  /* 0x00000003000c7211 */ /* 0x000fc600078408ff */
[----:B------:R-:W1:Y:S01]  /*d570*/  LDS.128 R8, [R27+0x2000] ;  /* 0x002000001b087984 */ /* 0x000e620000000c00 */
[-C--:B------:R-:W-:Y:S01]  /*d580*/  LEA.HI.X.SX32 R13, R0, R2.reuse, 0x1, P2 ;  /* 0x00000002000d7211 */ /* 0x080fe200010f0eff */
[----:B------:R-:W-:Y:S01]  /*d590*/  IMAD R0, R20, 0x2, R15 ;  /* 0x0000000214007824 */ /* 0x000fe200078e020f */
[CC--:B------:R-:W-:Y:S01]  /*d5a0*/  LEA R14, P2, R15.reuse, R3.reuse, 0x1 ;  /* 0x000000030f0e7211 */ /* 0x0c0fe200078408ff */
[----:B------:R-:W1:Y:S02]  /*d5b0*/  LDC R20, c[0x0][0x3b8] ;  /* 0x0000ee00ff147b82 */ /* 0x000e640000000800 */
[----:B-----5:R5:W-:Y:S01]  /*d5c0*/  @P4 STG.E.U16 desc[UR8][R12.64], R4 ;  /* 0x000000040c004986 */ /* 0x020be2000c101508 */
[----:B------:R-:W-:Y:S02]  /*d5d0*/  LEA.HI.X.SX32 R15, R15, R2, 0x1, P2 ;  /* 0x000000020f0f7211 */ /* 0x000fe400010f0eff */
[----:B----4-:R-:W-:Y:S01]  /*d5e0*/  ISETP.LT.AND P2, PT, R26, UR4, !P0 ;  /* 0x000000041a007c0c */ /* 0x010fe2000c741270 */
[----:B------:R-:W3:Y:S01]  /*d5f0*/  LDCU UR4, c[0x0][0x39c] ;  /* 0x00007380ff0477ac */ /* 0x000ee20008000800 */
[----:B------:R-:W4:Y:S01]  /*d600*/  LDL.LU R26, [R1+0x100] ;  /* 0x00010000011a7983 */ /* 0x000f220000300800 */
[----:B-----5:R-:W-:-:S04]  /*d610*/  LEA R12, P4, R0, R3, 0x1 ;  /* 0x00000003000c7211 */ /* 0x020fc800078808ff */
[-C--:B------:R-:W-:Y:S01]  /*d620*/  LEA.HI.X.SX32 R13, R0, R2.reuse, 0x1, P4 ;  /* 0x00000002000d7211 */ /* 0x080fe200020f0eff */
[----:B0-----:R-:W-:Y:S01]  /*d630*/  IMAD R0, R16, 0x2, R0 ;  /* 0x0000000210007824 */ /* 0x001fe200078e0200 */
[----:B------:R-:W-:Y:S04]  /*d640*/  @P3 STG.E.U16 desc[UR8][R14.64], R5 ;  /* 0x000000050e003986 */ /* 0x000fe8000c101508 */
[----:B------:R-:W-:Y:S01]  /*d650*/  @P5 STG.E.U16 desc[UR8][R12.64], R6 ;  /* 0x000000060c005986 */ /* 0x000fe2000c101508 */
[CC--:B------:R-:W-:Y:S01]  /*d660*/  LEA R18, P5, R0.reuse, R3.reuse, 0x1 ;  /* 0x0000000300127211 */ /* 0x0c0fe200078a08ff */
[----:B------:R-:W-:Y:S01]  /*d670*/  IMAD R17, R17, 0x2, R0 ;  /* 0x0000000211117824 */ /* 0x000fe200078e0200 */
[----:B--2---:R-:W-:Y:S01]  /*d680*/  ISETP.LT.AND P4, PT, R23, UR5, !P0 ;  /* 0x0000000517007c0c */ /* 0x004fe2000c781270 */
[----:B------:R-:W0:Y:S01]  /*d690*/  LDCU UR5, c[0x0][0x39c] ;  /* 0x00007380ff0577ac */ /* 0x000e220008000800 */
[-C--:B------:R-:W-:Y:S01]  /*d6a0*/  LEA.HI.X.SX32 R19, R0, R2.reuse, 0x1, P5 ;  /* 0x0000000200137211 */ /* 0x080fe200028f0eff */
[----:B------:R-:W2:Y:S01]  /*d6b0*/  LDC R23, c[0x0][0x3b8] ;  /* 0x0000ee00ff177b82 */ /* 0x000ea20000000800 */
[C---:B------:R-:W-:Y:S01]  /*d6c0*/  LEA R16, P5, R17.reuse, R3, 0x1 ;  /* 0x0000000311107211 */ /* 0x040fe200078a08ff */
[----:B------:R-:W5:Y:S04]  /*d6d0*/  LDS.128 R12, [R27+0x4000] ;  /* 0x004000001b0c7984 */ /* 0x000f680000000c00 */
[----:B------:R0:W-:Y:S01]  /*d6e0*/  @P6 STG.E.U16 desc[UR8][R18.64], R7 ;  /* 0x0000000712006986 */ /* 0x0001e2000c101508 */
[----:B------:R-:W-:Y:S01]  /*d6f0*/  IMAD R0, R22, 0x2, R17 ;  /* 0x0000000216007824 */ /* 0x000fe200078e0211 */
[----:B------:R-:W-:-:S03]  /*d700*/  LEA.HI.X.SX32 R17, R17, R2, 0x1, P5 ;  /* 0x0000000211117211 */ /* 0x000fc600028f0eff */
[----:B-1----:R-:W-:Y:S02]  /*d710*/  IMAD R20, R20, 0x2, R0 ;  /* 0x0000000214147824 */ /* 0x002fe400078e0200 */
[----:B------:R1:W-:Y:S01]  /*d720*/  @P2 STG.E.U16 desc[UR8][R16.64], R8 ;  /* 0x0000000810002986 */ /* 0x0003e2000c101508 */
[-C--:B0-----:R-:W-:Y:S02]  /*d730*/  LEA R18, P5, R0, R3.reuse, 0x1 ;  /* 0x0000000300127211 */ /* 0x081fe400078a08ff */
[----:B-1----:R-:W-:Y:S02]  /*d740*/  LEA R16, P2, R20, R3, 0x1 ;  /* 0x0000000314107211 */ /* 0x002fe400078408ff */
[-C--:B------:R-:W-:Y:S02]  /*d750*/  LEA.HI.X.SX32 R19, R0, R2.reuse, 0x1, P5 ;  /* 0x0000000200137211 */ /* 0x080fe400028f0eff */
[----:B------:R-:W-:Y:S01]  /*d760*/  LEA.HI.X.SX32 R17, R20, R2, 0x1, P2 ;  /* 0x0000000214117211 */ /* 0x000fe200010f0eff */
[----:B------:R-:W-:Y:S01]  /*d770*/  IMAD R20, R21, 0x2, R20 ;  /* 0x0000000215147824 */ /* 0x000fe200078e0214 */
[----:B------:R-:W-:Y:S01]  /*d780*/  ISETP.LT.AND P3, PT, R29, UR6, !P0 ;  /* 0x000000061d007c0c */ /* 0x000fe2000c761270 */
[----:B------:R-:W-:Y:S01]  /*d790*/  @P4 STG.E.U16 desc[UR8][R18.64], R9 ;  /* 0x0000000912004986 */ /* 0x000fe2000c101508 */
[----:B------:R-:W4:Y:S01]  /*d7a0*/  LDCU UR6, c[0x0][0x39c] ;  /* 0x00007380ff0677ac */ /* 0x000f220008000800 */
[----:B--2---:R-:W-:-:S02]  /*d7b0*/  IMAD R21, R23, 0x2, R20 ;  /* 0x0000000217157824 */ /* 0x004fc400078e0214 */
[----:B------:R-:W2:Y:S01]  /*d7c0*/  LDL.LU R29, [R1+0x10c] ;  /* 0x00010c00011d7983 */ /* 0x000ea20000300800 */
[----:B---3--:R-:W-:Y:S02]  /*d7d0*/  ISETP.LT.AND P6, PT, R25, UR4, !P0 ;  /* 0x0000000419007c0c */ /* 0x008fe4000c7c1270 */
[----:B------:R-:W-:Y:S01]  /*d7e0*/  ISETP.LT.AND P4, PT, R28, UR5, !P0 ;  /* 0x000000051c007c0c */ /* 0x000fe2000c781270 */
[----:B------:R-:W0:Y:S01]  /*d7f0*/  LDC R25, c[0x0][0x3b8] ;  /* 0x0000ee00ff197b82 */ /* 0x000e220000000800 */
[----:B------:R-:W3:Y:S01]  /*d800*/  LDL.LU R28, [R1+0x110] ;  /* 0x00011000011c7983 */ /* 0x000ee20000300800 */
[----:B------:R-:W-:Y:S01]  /*d810*/  ISETP.LT.AND P5, PT, R24, UR7, !P0 ;  /* 0x0000000718007c0c */ /* 0x000fe2000c7a1270 */
[----:B------:R-:W1:Y:S02]  /*d820*/  LDCU UR4, c[0x0][0x39c] ;  /* 0x00007380ff0477ac */ /* 0x000e640008000800 */
[----:B------:R-:W-:Y:S01]  /*d830*/  @P3 STG.E.U16 desc[UR8][R16.64], R10 ;  /* 0x0000000a10003986 */ /* 0x000fe2000c101508 */
[----:B------:R-:W2:Y:S02]  /*d840*/  LDCU UR5, c[0x0][0x39c] ;  /* 0x00007380ff0577ac */ /* 0x000ea40008000800 */
[----:B------:R-:W1:Y:S01]  /*d850*/  LDC R24, c[0x0][0x3b8] ;  /* 0x0000ee00ff187b82 */ /* 0x000e620000000800 */
[----:B0-----:R-:W-:Y:S01]  /*d860*/  IMAD R0, R25, 0x2, R21 ;  /* 0x0000000219007824 */ /* 0x001fe200078e0215 */
[----:B----4-:R-:W-:Y:S01]  /*d870*/  ISETP.LT.AND P2, PT, R26, UR6, !P0 ;  /* 0x000000061a007c0c */ /* 0x010fe2000c741270 */
[----:B------:R-:W4:Y:S05]  /*d880*/  LDL.LU R25, [R1+0x108] ;  /* 0x0001080001197983 */ /* 0x000f2a0000300800 */
[----:B------:R-:W0:Y:S01]  /*d890*/  LDC R26, c[0x0][0x3b8] ;  /* 0x0000ee00ff1a7b82 */ /* 0x000e220000000800 */
[CC--:B------:R-:W-:Y:S01]  /*d8a0*/  LEA R22, P3, R20.reuse, R3.reuse, 0x1 ;  /* 0x0000000314167211 */ /* 0x0c0fe200078608ff */
[----:B------:R-:W3:Y:S01]  /*d8b0*/  LDCU UR6, c[0x0][0x39c] ;  /* 0x00007380ff0677ac */ /* 0x000ee20008000800 */
[----:B------:R1:W0:Y:S02]  /*d8c0*/  LDS.128 R16, [R27+0x6000] ;  /* 0x006000001b107984 */ /* 0x0002240000000c00 */
[-C--:B------:R-:W-:Y:S01]  /*d8d0*/  LEA.HI.X.SX32 R23, R20, R2.reuse, 0x1, P3 ;  /* 0x0000000214177211 */ /* 0x080fe200018f0eff */
[----:B------:R-:W0:Y:S02]  /*d8e0*/  LDCU UR7, c[0x0][0x39c] ;  /* 0x00007380ff0777ac */ /* 0x000e240008000800 */
[----:B-1----:R-:W1:Y:S01]  /*d8f0*/  LDC R27, c[0x0][0x3b8] ;  /* 0x0000ee00ff1b7b82 */ /* 0x002e620000000800 */
[C---:B------:R-:W-:Y:S01]  /*d900*/  LEA R20, P3, R21.reuse, R3, 0x1 ;  /* 0x0000000315147211 */ /* 0x040fe200078608ff */
[----:B------:R5:W-:Y:S03]  /*d910*/  @P6 STG.E.U16 desc[UR8][R22.64], R11 ;  /* 0x0000000b16006986 */ /* 0x000be6000c101508 */
[----:B------:R-:W-:-:S02]  /*d920*/  LEA.HI.X.SX32 R21, R21, R2, 0x1, P3 ;  /* 0x0000000215157211 */ /* 0x000fc400018f0eff */
[----:B-----5:R-:W-:-:S04]  /*d930*/  LEA R22, P6, R0, R3, 0x1 ;  /* 0x0000000300167211 */ /* 0x020fc800078c08ff */
[----:B------:R-:W-:Y:S01]  /*d940*/  LEA.HI.X.SX32 R23, R0, R2, 0x1, P6 ;  /* 0x0000000200177211 */ /* 0x000fe200030f0eff */
[----:B------:R-:W-:Y:S01]  /*d950*/  IMAD R0, R24, 0x2, R0 ;  /* 0x0000000218007824 */ /* 0x000fe200078e0200 */
[----:B------:R5:W-:Y:S01]  /*d960*/  @P5 STG.E.U16 desc[UR8][R20.64], R12 ;  /* 0x0000000c14005986 */ /* 0x000be2000c101508 */
[----:B------:R-:W3:Y:S03]  /*d970*/  LDC R24, c[0x0][0x3b8] ;  /* 0x0000ee00ff187b82 */ /* 0x000ee60000000800 */
[----:B------:R0:W-:Y:S01]  /*d980*/  @P4 STG.E.U16 desc[UR8][R22.64], R13 ;  /* 0x0000000d16004986 */ /* 0x0001e2000c101508 */
[----:B-----5:R-:W-:Y:S01]  /*d990*/  LEA R20, P6, R0, R3, 0x1 ;  /* 0x0000000300147211 */ /* 0x020fe200078c08ff */
[----:B0-----:R-:W-:-:S03]  /*d9a0*/  IMAD R23, R26, 0x2, R0 ;  /* 0x000000021a177824 */ /* 0x001fc600078e0200 */
[----:B------:R-:W-:Y:S01]  /*d9b0*/  LEA.HI.X.SX32 R21, R0, R2, 0x1, P6 ;  /* 0x0000000200157211 */ /* 0x000fe200030f0eff */
[----:B------:R-:W5:Y:S01]  /*d9c0*/  LDL.LU R26, [R1+0x114] ;  /* 0x00011400011a7983 */ /* 0x000f620000300800 */
[----:B------:R-:W-:Y:S01]  /*d9d0*/  LEA R22, P6, R23, R3, 0x1 ;  /* 0x0000000317167211 */ /* 0x000fe200078c08ff */
[----:B-1----:R-:W-:-:S03]  /*d9e0*/  IMAD R0, R27, 0x2, R23 ;  /* 0x000000021b007824 */ /* 0x002fc600078e0217 */
[----:B------:R-:W-:Y:S01]  /*d9f0*/  LEA.HI.X.SX32 R23, R23, R2, 0x1, P6 ;  /* 0x0000000217177211 */ /* 0x000fe200030f0eff */
[----:B------:R-:W-:Y:S01]  /*da00*/  @P2 STG.E.U16 desc[UR8][R20.64], R14 ;  /* 0x0000000e14002986 */ /* 0x000fe2000c101508 */
[----:B--2---:R-:W-:Y:S01]  /*da10*/  ISETP.LT.AND P5, PT, R29, UR5, !P0 ;  /* 0x000000051d007c0c */ /* 0x004fe2000c7a1270 */
[----:B------:R-:W0:Y:S02]  /*da20*/  LDCU UR5, c[0x0][0x39c] ;  /* 0x00007380ff0577ac */ /* 0x000e240008000800 */
[----:B------:R-:W2:Y:S04]  /*da30*/  LDL.LU R29, [R1+0x120] ;  /* 0x00012000011d7983 */ /* 0x000ea80000300800 */
[----:B------:R-:W2:Y:S01]  /*da40*/  LDL.LU R27, [R1+0x11c] ;  /* 0x00011c00011b7983 */ /* 0x000ea20000300800 */
[----:B----4-:R-:W-:Y:S01]  /*da50*/  ISETP.LT.AND P3, PT, R25, UR4, !P0 ;  /* 0x0000000419007c0c */ /* 0x010fe2000c761270 */
[----:B------:R-:W5:Y:S01]  /*da60*/  LDCU UR4, c[0x0][0x39c] ;  /* 0x00007380ff0477ac */ /* 0x000f620008000800 */
[----:B------:R-:W1:Y:S11]  /*da70*/  LDC R25, c[0x0][0x3b8] ;  /* 0x0000ee00ff197b82 */ /* 0x000e760000000800 */
[----:B------:R4:W-:Y:S04]  /*da80*/  @P3 STG.E.U16 desc[UR8][R22.64], R15 ;  /* 0x0000000f16003986 */ /* 0x0009e8000c101508 */
[----:B----4-:R-:W0:Y:S01]  /*da90*/  LDL.LU R23, [R1+0x118] ;  /* 0x0001180001177983 */ /* 0x010e220000300800 */
[----:B---3--:R-:W-:Y:S01]  /*daa0*/  ISETP.LT.AND P4, PT, R28, UR6, !P0 ;  /* 0x000000061c007c0c */ /* 0x008fe2000c781270 */
[----:B------:R-:W3:Y:S01]  /*dab0*/  LDCU UR6, c[0x0][0x39c] ;  /* 0x00007380ff0677ac */ /* 0x000ee20008000800 */
[----:B------:R-:W4:Y:S01]  /*dac0*/  LDC R28, c[0x0][0x3b8] ;  /* 0x0000ee00ff1c7b82 */ /* 0x000f220000000800 */
[----:B------:R-:W-:-:S04]  /*dad0*/  LEA R20, P6, R0, R3, 0x1 ;  /* 0x0000000300147211 */ /* 0x000fc800078c08ff */
[----:B------:R-:W-:Y:S01]  /*dae0*/  LEA.HI.X.SX32 R21, R0, R2, 0x1, P6 ;  /* 0x0000000200157211 */ /* 0x000fe200030f0eff */
[----:B------:R-:W-:Y:S02]  /*daf0*/  IMAD R0, R24, 0x2, R0 ;  /* 0x0000000218007824 */ /* 0x000fe400078e0200 */
[----:B------:R-:W0:Y:S02]  /*db00*/  LDC R24, c[0x0][0x3b8] ;  /* 0x0000ee00ff187b82 */ /* 0x000e240000000800 */
[----:B------:R1:W-:Y:S01]  /*db10*/  @P5 STG.E.U16 desc[UR8][R20.64], R16 ;  /* 0x0000001014005986 */ /* 0x0003e2000c101508 */
[----:B-----5:R-:W-:Y:S01]  /*db20*/  ISETP.LT.AND P2, PT, R26, UR4, !P0 ;  /* 0x000000041a007c0c */ /* 0x020fe2000c741270 */
[----:B------:R-:W2:Y:S01]  /*db30*/  LDCU UR4, c[0x0][0x39c] ;  /* 0x00007380ff0477ac */ /* 0x000ea20008000800 */
[----:B-1----:R-:W-:-:S03]  /*db40*/  LEA R20, P6, R0, R3, 0x1 ;  /* 0x0000000300147211 */ /* 0x002fc600078c08ff */
[----:B------:R-:W1:Y:S01]  /*db50*/  LDC R26, c[0x0][0x3b8] ;  /* 0x0000ee00ff1a7b82 */ /* 0x000e620000000800 */
[----:B------:R-:W-:-:S05]  /*db60*/  LEA.HI.X.SX32 R21, R0, R2, 0x1, P6 ;  /* 0x0000000200157211 */ /* 0x000fca00030f0eff */
[----:B------:R-:W-:Y:S01]  /*db70*/  @P4 STG.E.U16 desc[UR8][R20.64], R17 ;  /* 0x0000001114004986 */ /* 0x000fe2000c101508 */
[----:B--2---:R-:W-:Y:S01]  /*db80*/  ISETP.LT.AND P4, PT, R29, UR4, !P0 ;  /* 0x000000041d007c0c */ /* 0x004fe2000c781270 */
[----:B------:R-:W2:Y:S01]  /*db90*/  LDCU UR4, c[0x0][0x39c] ;  /* 0x00007380ff0477ac */ /* 0x000ea20008000800 */
[----:B0-----:R-:W-:Y:S01]  /*dba0*/  ISETP.LT.AND P3, PT, R23, UR5, !P0 ;  /* 0x0000000517007c0c */ /* 0x001fe2000c761270 */
[----:B------:R-:W-:Y:S01]  /*dbb0*/  IMAD R23, R25, 0x2, R0 ;  /* 0x0000000219177824 */ /* 0x000fe200078e0200 */
[----:B------:R-:W0:Y:S01]  /*dbc0*/  LDCU UR5, c[0x0][0x39c] ;  /* 0x00007380ff0577ac */ /* 0x000e220008000800 */
[----:B------:R-:W5:Y:S03]  /*dbd0*/  LDL.LU R25, [R1+0x128] ;  /* 0x0001280001197983 */ /* 0x000f660000300800 */
[----:B------:R-:W-:Y:S01]  /*dbe0*/  LEA R22, P6, R23, R3, 0x1 ;  /* 0x0000000317167211 */ /* 0x000fe200078c08ff */
[----:B----4-:R-:W-:-:S02]  /*dbf0*/  IMAD R0, R28, 0x2, R23 ;  /* 0x000000021c007824 */ /* 0x010fc400078e0217 */
[----:B------:R-:W2:Y:S01]  /*dc00*/  LDL.LU R28, [R1+0x12c] ;  /* 0x00012c00011c7983 */ /* 0x000ea20000300800 */
[----:B------:R-:W-:-:S03]  /*dc10*/  LEA.HI.X.SX32 R23, R23, R2, 0x1, P6 ;  /* 0x0000000217177211 */ /* 0x000fc600030f0eff */
[----:B------:R-:W4:Y:S04]  /*dc20*/  LDL.LU R29, [R1+0x134] ;  /* 0x00013400011d7983 */ /* 0x000f280000300800 */
[----:B------:R0:W-:Y:S04]  /*dc30*/  @P2 STG.E.U16 desc[UR8][R22.64], R18 ;  /* 0x0000001216002986 */ /* 0x0001e8000c101508 */
[----:B0-----:R-:W2:Y:S01]  /*dc40*/  LDL.LU R22, [R1+0x124] ;  /* 0x0001240001167983 */ /* 0x001ea20000300800 */
[----:B------:R-:W-:Y:S01]  /*dc50*/  LEA R20, P6, R0, R3, 0x1 ;  /* 0x0000000300147211 */ /* 0x000fe200078c08ff */
[----:B-1----:R-:W-:Y:S01]  /*dc60*/  IMAD R23, R26, 0x2, R0 ;  /* 0x000000021a177824 */ /* 0x002fe200078e0200 */
[----:B---3--:R-:W-:Y:S01]  /*dc70*/  ISETP.LT.AND P5, PT, R27, UR6, !P0 ;  /* 0x000000061b007c0c */ /* 0x008fe2000c7a1270 */
[----:B------:R-:W5:Y:S01]  /*dc80*/  LDCU UR6, c[0x0][0x39c] ;  /* 0x00007380ff0677ac */ /* 0x000f620008000800 */
[----:B------:R-:W-:Y:S01]  /*dc90*/  LEA.HI.X.SX32 R21, R0, R2, 0x1, P6 ;  /* 0x0000000200157211 */ /* 0x000fe200030f0eff */
[----:B------:R-:W0:Y:S01]  /*dca0*/  LDC R27, c[0x0][0x3b8] ;  /* 0x0000ee00ff1b7b82 */ /* 0x000e220000000800 */
[----:B------:R-:W-:Y:S01]  /*dcb0*/  IMAD R0, R24, 0x2, R23 ;  /* 0x0000000218007824 */ /* 0x000fe200078e0217 */
[----:B------:R-:W-:-:S02]  /*dcc0*/  PRMT R11, R4, 0x7632, R11 ;  /* 0x00007632040b7816 */ /* 0x000fc4000000000b */
[----:B------:R-:W-:Y:S01]  /*dcd0*/  @P3 STG.E.U16 desc[UR8][R20.64], R19 ;  /* 0x0000001314003986 */ /* 0x000fe2000c101508 */
[----:B------:R-:W-:Y:S02]  /*dce0*/  PRMT R10, R5, 0x7632, R10 ;  /* 0x00007632050a7816 */ /* 0x000fe4000000000a */
[----:B------:R-:W-:Y:S01]  /*dcf0*/  PRMT R6, R6, 0x7632, R6 ;  /* 0x0000763206067816 */ /* 0x000fe20000000006 */
[----:B------:R-:W1:Y:S08]  /*dd00*/  LDC R26, c[0x0][0x3b8] ;  /* 0x0000ee00ff1a7b82 */ /* 0x000e700000000800 */
[----:B------:R-:W3:Y:S01]  /*dd10*/  LDC R24, c[0x0][0x3b8] ;  /* 0x0000ee00ff187b82 */ /* 0x000ee20000000800 */
[----:B-----5:R-:W-:Y:S01]  /*dd20*/  ISETP.LT.AND P3, PT, R25, UR6, !P0 ;  /* 0x0000000619007c0c */ /* 0x020fe2000c761270 */
[----:B------:R-:W4:Y:S06]  /*dd30*/  LDCU UR6, c[0x0][0x39c] ;  /* 0x00007380ff0677ac */ /* 0x000f2c0008000800 */
[----:B------:R-:W5:Y:S01]  /*dd40*/  LDC R25, c[0x0][0x3b8] ;  /* 0x0000ee00ff197b82 */ /* 0x000f620000000800 */
[----:B--2---:R-:W-:Y:S01]  /*dd50*/  ISETP.LT.AND P2, PT, R22, UR5, !P0 ;  /* 0x0000000516007c0c */ /* 0x004fe2000c741270 */
[----:B------:R-:W2:Y:S01]  /*dd60*/  LDCU UR5, c[0x0][0x39c] ;  /* 0x00007380ff0577ac */ /* 0x000ea20008000800 */
[----:B------:R-:W-:-:S04]  /*dd70*/  LEA R22, P6, R23, R3, 0x1 ;  /* 0x0000000317167211 */ /* 0x000fc800078c08ff */
[----:B------:R-:W-:-:S05]  /*dd80*/  LEA.HI.X.SX32 R23, R23, R2, 0x1, P6 ;  /* 0x0000000217177211 */ /* 0x000fca00030f0eff */
[----:B------:R0:W-:Y:S04]  /*dd90*/  @P5 STG.E.U16 desc[UR8][R22.64], R11 ;  /* 0x0000000b16005986 */ /* 0x0001e8000c101508 */
[----:B0-----:R-:W2:Y:S01]  /*dda0*/  LDL.LU R23, [R1+0x130] ;  /* 0x0001300001177983 */ /* 0x001ea20000300800 */
[----:B------:R-:W-:-:S03]  /*ddb0*/  IMAD R22, R27, 0x2, R0 ;  /* 0x000000021b167824 */ /* 0x000fc600078e0200 */
[----:B------:R-:W2:Y:S01]  /*ddc0*/  LDL.LU R27, [R1+0x138] ;  /* 0x00013800011b7983 */ /* 0x000ea20000300800 */
[----:B------:R-:W-:-:S04]  /*ddd0*/  LEA R20, P6, R0, R3, 0x1 ;  /* 0x0000000300147211 */ /* 0x000fc800078c08ff */
[----:B------:R-:W-:Y:S02]  /*dde0*/  LEA.HI.X.SX32 R21, R0, R2, 0x1, P6 ;  /* 0x0000000200157211 */ /* 0x000fe400030f0eff */
[----:B------:R-:W-:-:S04]  /*ddf0*/  LEA R4, P6, R22, R3, 0x1 ;  /* 0x0000000316047211 */ /* 0x000fc800078c08ff */
[----:B------:R-:W-:Y:S01]  /*de00*/  LEA.HI.X.SX32 R5, R22, R2, 0x1, P6 ;  /* 0x0000000216057211 */ /* 0x000fe200030f0eff */
[----:B------:R0:W-:Y:S01]  /*de10*/  @P4 STG.E.U16 desc[UR8][R20.64], R10 ;  /* 0x0000000a14004986 */ /* 0x0001e2000c101508 */
[----:B------:R-:W-:Y:S01]  /*de20*/  ISETP.LT.AND P5, PT, R28, UR4, !P0 ;  /* 0x000000041c007c0c */ /* 0x000fe2000c7a1270 */
[----:B------:R-:W2:Y:S02]  /*de30*/  LDCU UR4, c[0x0][0x39c] ;  /* 0x00007380ff0477ac */ /* 0x000ea40008000800 */
[----:B------:R3:W-:Y:S01]  /*de40*/  @P2 STG.E.U16 desc[UR8][R4.64], R6 ;  /* 0x0000000604002986 */ /* 0x0007e2000c101508 */
[----:B----4-:R-:W-:Y:S01]  /*de50*/  ISETP.LT.AND P2, PT, R29, UR6, !P0 ;  /* 0x000000061d007c0c */ /* 0x010fe2000c741270 */
[----:B-1----:R-:W-:Y:S01]  /*de60*/  IMAD R0, R26, 0x2, R22 ;  /* 0x000000021a007824 */ /* 0x002fe200078e0216 */
[----:B------:R-:W-:Y:S01]  /*de70*/  PRMT R9, R8, 0x7632, R9 ;  /* 0x0000763208097816 */ /* 0x000fe20000000009 */
[----:B------:R-:W4:Y:S01]  /*de80*/  LDL.LU R28, [R1+0x13c] ;  /* 0x00013c00011c7983 */ /* 0x000f220000300800 */
[----:B------:R-:W1:Y:S01]  /*de90*/  LDC R22, c[0x0][0x3b8] ;  /* 0x0000ee00ff167b82 */ /* 0x000e620000000800 */
[----:B------:R-:W1:Y:S02]  /*dea0*/  LDCU UR6, c[0x0][0x39c] ;  /* 0x00007380ff0677ac */ /* 0x000e640008000800 */
[----:B------:R-:W4:Y:S01]  /*deb0*/  LDL.LU R29, [R1+0x144] ;  /* 0x00014400011d7983 */ /* 0x000f220000300800 */
[----:B0-----:R-:W-:-:S02]  /*dec0*/  LEA R20, P6, R0, R3, 0x1 ;  /* 0x0000000300147211 */ /* 0x001fc400078c08ff */
[----:B------:R-:W-:Y:S01]  /*ded0*/  PRMT R10, R7, 0x7632, R10 ;  /* 0x00007632070a7816 */ /* 0x000fe2000000000a */
[----:B------:R-:W4:Y:S01]  /*dee0*/  LDL.LU R26, [R1+0x14c] ;  /* 0x00014c00011a7983 */ /* 0x000f220000300800 */
[----:B------:R-:W-:Y:S01]  /*def0*/  LEA.HI.X.SX32 R21, R0, R2, 0x1, P6 ;  /* 0x0000000200157211 */ /* 0x000fe200030f0eff */
[----:B-----5:R-:W-:Y:S01]  /*df00*/  IMAD R0, R25, 0x2, R0 ;  /* 0x0000000219007824 */ /* 0x020fe200078e0200 */
[----:B------:R-:W0:Y:S01]  /*df10*/  LDC R8, c[0x0][0x3b8] ;  /* 0x0000ee00ff087b82 */ /* 0x000e220000000800 */
[----:B------:R-:W5:Y:S04]  /*df20*/  LDL.LU R25, [R1+0x148] ;  /* 0x0001480001197983 */ /* 0x000f680000300800 */
[----:B------:R3:W-:Y:S02]  /*df30*/  @P3 STG.E.U16 desc[UR8][R20.64], R10 ;  /* 0x0000000a14003986 */ /* 0x0007e4000c101508 */
[----:B---3--:R-:W-:Y:S01]  /*df40*/  LEA R4, P6, R0, R3, 0x1 ;  /* 0x0000000300047211 */ /* 0x008fe200078c08ff */
[----:B------:R-:W-:-:S03]  /*df50*/  IMAD R7, R24, 0x2, R0 ;  /* 0x0000000218077824 */ /* 0x000fc600078e0200 */
[----:B------:R-:W-:Y:S02]  /*df60*/  LEA.HI.X.SX32 R5, R0, R2, 0x1, P6 ;  /* 0x0000000200057211 */ /* 0x000fe400030f0eff */
[----:B------:R-:W-:Y:S01]  /*df70*/  LEA R6, P6, R7, R3, 0x1 ;  /* 0x0000000307067211 */ /* 0x000fe200078c08ff */
[----:B------:R-:W3:Y:S02]  /*df80*/  LDC R0, c[0x0][0x3b8] ;  /* 0x0000ee00ff007b82 */ /* 0x000ee40000000800 */
[----:B------:R1:W-:Y:S06]  /*df90*/  @P5 STG.E.U16 desc[UR8][R4.64], R9 ;  /* 0x0000000904005986 */ /* 0x0003ec000c101508 */
[----:B------:R-:W0:Y:S01]  /*dfa0*/  LDC R20, c[0x0][0x3b8] ;  /* 0x0000ee00ff147b82 */ /* 0x000e220000000800 */
[----:B-1----:R-:W-:-:S07]  /*dfb0*/  PRMT R5, R9, 0x7632, R5 ;  /* 0x0000763209057816 */ /* 0x002fce0000000005 */
[----:B------:R-:W1:Y:S01]  /*dfc0*/  LDC R9, c[0x0][0x3b8] ;  /* 0x0000ee00ff097b82 */ /* 0x000e620000000800 */
[----:B--2---:R-:W-:Y:S01]  /*dfd0*/  ISETP.LT.AND P4, PT, R23, UR5, !P0 ;  /* 0x0000000517007c0c */ /* 0x004fe2000c781270 */
[----:B------:R-:W4:Y:S06]  /*dfe0*/  LDCU UR5, c[0x0][0x39c] ;  /* 0x00007380ff0577ac */ /* 0x000f2c0008000800 */
[----:B------:R-:W2:Y:S01]  /*dff0*/  LDC R23, c[0x0][0x3b8] ;  /* 0x0000ee00ff177b82 */ /* 0x000ea20000000800 */
[----:B------:R-:W-:Y:S01]  /*e000*/  ISETP.LT.AND P3, PT, R27, UR4, !P0 ;  /* 0x000000041b007c0c */ /* 0x000fe2000c761270 */
[----:B------:R-:W0:Y:S01]  /*e010*/  LDCU UR4, c[0x0][0x39c] ;  /* 0x00007380ff0477ac */ /* 0x000e220008000800 */
[----:B------:R-:W5:Y:S01]  /*e020*/  LDL.LU R27, [R1+0x150] ;  /* 0x00015000011b7983 */ /* 0x000f620000300800 */
[----:B--2---:R-:W-:Y:S01]  /*e030*/  IMAD R23, R23, 0x2, R7 ;  /* 0x0000000217177824 */ /* 0x004fe200078e0207 */
[----:B------:R-:W-:-:S04]  /*e040*/  LEA.HI.X.SX32 R7, R7, R2, 0x1, P6 ;  /* 0x0000000207077211 */ /* 0x000fc800030f0eff */
[----:B------:R-:W-:Y:S01]  /*e050*/  LEA R4, P5, R23, R3, 0x1 ;  /* 0x0000000317047211 */ /* 0x000fe200078a08ff */
[----:B------:R2:W-:Y:S01]  /*e060*/  @P4 STG.E.U16 desc[UR8][R6.64], R5 ;  /* 0x0000000506004986 */ /* 0x0005e2000c101508 */
[----:B----4-:R-:W-:Y:S01]  /*e070*/  ISETP.LT.AND P6, PT, R28, UR5, !P0 ;  /* 0x000000051c007c0c */ /* 0x010fe2000c7c1270 */
[----:B------:R-:W-:Y:S01]  /*e080*/  IMAD R21, R22, 0x2, R23 ;  /* 0x0000000216157824 */ /* 0x000fe200078e0217 */
[----:B------:R-:W-:Y:S01]  /*e090*/  PRMT R11, R11, 0x7632, R11 ;  /* 0x000076320b0b7816 */ /* 0x000fe2000000000b */
[----:B------:R-:W4:Y:S01]  /*e0a0*/  LDL.LU R28, [R1+0x154] ;  /* 0x00015400011c7983 */ /* 0x000f220000300800 */
[----:B------:R-:W4:Y:S01]  /*e0b0*/  LDCU UR5, c[0x0][0x39c] ;  /* 0x00007380ff0577ac */ /* 0x000f220008000800 */
[----:B--2---:R-:W-:Y:S02]  /*e0c0*/  LEA.HI.X.SX32 R5, R23, R2, 0x1, P5 ;  /* 0x0000000217057211 */ /* 0x004fe400028f0eff */
[----:B0-----:R-:W-:Y:S01]  /*e0d0*/  ISETP.LT.AND P5, PT, R29, UR4, !P0 ;  /* 0x000000041d007c0c */ /* 0x001fe2000c7a1270 */
[----:B------:R-:W0:Y:S01]  /*e0e0*/  LDCU UR4, c[0x0][0x39c] ;  /* 0x00007380ff0477ac */ /* 0x000e220008000800 */
[----:B------:R-:W2:Y:S01]  /*e0f0*/  LDL.LU R29, [R1+0x104] ;  /* 0x00010400011d7983 */ /* 0x000ea20000300800 */
[----:B------:R-:W-:-:S02]  /*e100*/  PRMT R7, R10, 0x7632, R7 ;  /* 0x000076320a077816 */ /* 0x000fc40000000007 */
[----:B------:R-:W-:-:S03]  /*e110*/  LEA R6, P4, R21, R3, 0x1 ;  /* 0x0000000315067211 */ /* 0x000fc600078808ff */
[----:B------:R0:W-:Y:S02]  /*e120*/  @P2 STG.E.U16 desc[UR8][R4.64], R7 ;  /* 0x0000000704002986 */ /* 0x0001e4000c101508 */
[----:B0-----:R-:W-:Y:S01]  /*e130*/  LEA.HI.X.SX32 R7, R21, R2, 0x1, P4 ;  /* 0x0000000215077211 */ /* 0x001fe200020f0eff */
[----:B---3--:R-:W-:Y:S02]  /*e140*/  IMAD R21, R0, 0x2, R21 ;  /* 0x0000000200157824 */ /* 0x008fe400078e0215 */
[----:B------:R-:W0:Y:S02]  /*e150*/  LDC R0, c[0x0][0x3b8] ;  /* 0x0000ee00ff007b82 */ /* 0x000e240000000800 */
[----:B------:R-:W-:Y:S01]  /*e160*/  IMAD R22, R8, 0x2, R21 ;  /* 0x0000000208167824 */ /* 0x000fe200078e0215 */
[----:B------:R1:W-:Y:S01]  /*e170*/  @P3 STG.E.U16 desc[UR8][R6.64], R11 ;  /* 0x0000000b06003986 */ /* 0x0003e2000c101508 */
[----:B------:R-:W-:-:S04]  /*e180*/  PRMT R5, R12, 0x7632, R5 ;  /* 0x000076320c057816 */ /* 0x000fc80000000005 */
[----:B------:R-:W3:Y:S01]  /*e190*/  LDC R8, c[0x0][0x3b8] ;  /* 0x0000ee00ff087b82 */ /* 0x000ee20000000800 */
[----:B------:R-:W-:-:S07]  /*e1a0*/  LEA R10, P3, R21, R3, 0x1 ;  /* 0x00000003150a7211 */ /* 0x000fce00078608ff */
[----:B------:R-:W5:Y:S01]  /*e1b0*/  LDC R12, c[0x0][0x3b8] ;  /* 0x0000ee00ff0c7b82 */ /* 0x000f620000000800 */
[----:B-1----:R-:W-:Y:S01]  /*e1c0*/  IMAD R7, R9, 0x2, R22 ;  /* 0x0000000209077824 */ /* 0x002fe200078e0216 */
[----:B------:R-:W-:Y:S02]  /*e1d0*/  LEA.HI.X.SX32 R11, R21, R2, 0x1, P3 ;  /* 0x00000002150b7211 */ /* 0x000fe400018f0eff */
[----:B-----5:R-:W-:Y:S01]  /*e1e0*/  ISETP.LT.AND P2, PT, R25, UR6, !P0 ;  /* 0x0000000619007c0c */ /* 0x020fe2000c741270 */
[----:B------:R-:W2:Y:S03]  /*e1f0*/  LDCU UR6, c[0x0][0x39c] ;  /* 0x00007380ff0677ac */ /* 0x000ea60008000800 */
[----:B------:R-:W1:Y:S01]  /*e200*/  LDC R9, c[0x0][0x3b8] ;  /* 0x0000ee00ff097b82 */ /* 0x000e620000000800 */
[-C--:B------:R-:W-:Y:S01]  /*e210*/  LEA R4, P3, R22, R3.reuse, 0x1 ;  /* 0x0000000316047211 */ /* 0x080fe200078608ff */
[----:B------:R5:W-:Y:S01]  /*e220*/  @P6 STG.E.U16 desc[UR8][R10.64], R5 ;  /* 0x000000050a006986 */ /* 0x000be2000c101508 */
[----:B------:R-:W-:-:S02]  /*e230*/  LEA R6, P6, R7, R3, 0x1 ;  /* 0x0000000307067211 */ /* 0x000fc400078c08ff */
[----:B------:R-:W-:Y:S02]  /*e240*/  PRMT R15, R14, 0x7632, R15 ;  /* 0x000076320e0f7816 */ /* 0x000fe4000000000f */
[----:B------:R-:W-:Y:S02]  /*e250*/  ISETP.LT.AND P4, PT, R26, UR7, !P0 ;  /* 0x000000071a007c0c */ /* 0x000fe4000c781270 */
[----:B-----5:R-:W-:Y:S01]  /*e260*/  PRMT R11, R13, 0x7632, R11 ;  /* 0x000076320d0b7816 */ /* 0x020fe2000000000b */
[----:B------:R-:W-:Y:S01]  /*e270*/  IMAD R13, R20, 0x2, R7 ;  /* 0x00000002140d7824 */ /* 0x000fe200078e0207 */
[-C--:B------:R-:W-:Y:S02]  /*e280*/  LEA.HI.X.SX32 R5, R22, R2.reuse, 0x1, P3 ;  /* 0x0000000216057211 */ /* 0x080fe400018f0eff */
[----:B------:R-:W-:Y:S01]  /*e290*/  LEA.HI.X.SX32 R7, R7, R2, 0x1, P6 ;  /* 0x0000000207077211 */ /* 0x000fe200030f0eff */
[----:B0-----:R-:W-:Y:S01]  /*e2a0*/  IMAD R21, R0, 0x2, R13 ;  /* 0x0000000200157824 */ /* 0x001fe200078e020d */
[-C--:B------:R-:W-:Y:S01]  /*e2b0*/  LEA R10, P6, R13, R3.reuse, 0x1 ;  /* 0x000000030d0a7211 */ /* 0x080fe200078c08ff */
[----:B------:R3:W-:Y:S04]  /*e2c0*/  @P5 STG.E.U16 desc[UR8][R4.64], R11 ;  /* 0x0000000b04005986 */ /* 0x0007e8000c101508 */
[----:B------:R0:W-:Y:S01]  /*e2d0*/  @P2 STG.E.U16 desc[UR8][R6.64], R15 ;  /* 0x0000000f06002986 */ /* 0x0001e2000c101508 */
[----:B------:R-:W-:-:S02]  /*e2e0*/  LEA R14, P2, R21, R3, 0x1 ;  /* 0x00000003150e7211 */ /* 0x000fc400078408ff */
[----:B------:R-:W-:Y:S01]  /*e2f0*/  PRMT R0, R15, 0x7632, R0 ;  /* 0x000076320f007816 */ /* 0x000fe20000000000 */
[----:B---3--:R-:W-:Y:S01]  /*e300*/  IMAD R5, R8, 0x2, R21 ;  /* 0x0000000208057824 */ /* 0x008fe200078e0215 */
[-C--:B------:R-:W-:Y:S02]  /*e310*/  LEA.HI.X.SX32 R11, R13, R2.reuse, 0x1, P6 ;  /* 0x000000020d0b7211 */ /* 0x080fe400030f0eff */
[----:B0-----:R-:W-:Y:S01]  /*e320*/  PRMT R7, R16, 0x7632, R7 ;  /* 0x0000763210077816 */ /* 0x001fe20000000007 */
[----:B------:R-:W-:Y:S01]  /*e330*/  IMAD R12, R12, 0x2, R5 ;  /* 0x000000020c0c7824 */ /* 0x000fe200078e0205 */
[----:B------:R-:W-:Y:S01]  /*e340*/  LEA.HI.X.SX32 R15, R21, R2, 0x1, P2 ;  /* 0x00000002150f7211 */ /* 0x000fe200010f0eff */
[----:B------:R-:W-:Y:S01]  /*e350*/  @P4 STG.E.U16 desc[UR8][R10.64], R0 ;  /* 0x000000000a004986 */ /* 0x000fe2000c101508 */
[----:B------:R-:W-:Y:S01]  /*e360*/  LEA R4, P2, R5, R3, 0x1 ;  /* 0x0000000305047211 */ /* 0x000fe200078408ff */
[----:B-1----:R-:W-:Y:S01]  /*e370*/  IMAD R9, R9, 0x2, R12 ;  /* 0x0000000209097824 */ /* 0x002fe200078e020c */
[----:B------:R-:W-:-:S02]  /*e380*/  PRMT R17, R17, 0x7632, R17 ;  /* 0x0000763211117816 */ /* 0x000fc40000000011 */
[----:B------:R-:W-:Y:S02]  /*e390*/  LEA.HI.X.SX32 R5, R5, R2, 0x1, P2 ;  /* 0x0000000205057211 */ /* 0x000fe400010f0eff */
[----:B------:R-:W-:-:S04]  /*e3a0*/  LEA R8, P2, R9, R3, 0x1 ;  /* 0x0000000309087211 */ /* 0x000fc800078408ff */
[----:B------:R-:W-:Y:S02]  /*e3b0*/  LEA.HI.X.SX32 R9, R9, R2, 0x1, P2 ;  /* 0x0000000209097211 */ /* 0x000fe400010f0eff */
[----:B------:R-:W-:-:S13]  /*e3c0*/  ISETP.LT.AND P3, PT, R27, UR4, !P0 ;  /* 0x000000041b007c0c */ /* 0x000fda000c761270 */
[----:B------:R0:W-:Y:S01]  /*e3d0*/  @P3 STG.E.U16 desc[UR8][R14.64], R7 ;  /* 0x000000070e003986 */ /* 0x0001e2000c101508 */
[----:B------:R-:W-:Y:S02]  /*e3e0*/  LEA R6, P3, R12, R3, 0x1 ;  /* 0x000000030c067211 */ /* 0x000fe400078608ff */
[----:B------:R-:W-:Y:S02]  /*e3f0*/  PRMT R3, R18, 0x7632, R3 ;  /* 0x0000763212037816 */ /* 0x000fe40000000003 */
[----:B----4-:R-:W-:Y:S02]  /*e400*/  ISETP.LT.AND P5, PT, R28, UR5, !P0 ;  /* 0x000000051c007c0c */ /* 0x010fe4000c7a1270 */
[----:B0-----:R-:W-:Y:S02]  /*e410*/  LEA.HI.X.SX32 R7, R12, R2, 0x1, P3 ;  /* 0x000000020c077211 */ /* 0x001fe400018f0eff */
[----:B--2---:R-:W-:-:S09]  /*e420*/  ISETP.LT.AND P0, PT, R29, UR6, !P0 ;  /* 0x000000061d007c0c */ /* 0x004fd2000c701270 */
[----:B------:R0:W-:Y:S04]  /*e430*/  @P5 STG.E.U16 desc[UR8][R4.64], R17 ;  /* 0x0000001104005986 */ /* 0x0001e8000c101508 */
[----:B------:R0:W-:Y:S01]  /*e440*/  @P0 STG.E.U16 desc[UR8][R6.64], R3 ;  /* 0x0000000306000986 */ /* 0x0001e2000c101508 */
[----:B------:R-:W-:Y:S05]  /*e450*/  @!P1 EXIT ;  /* 0x000000000000994d */ /* 0x000fea0003800000 */
[----:B0-----:R-:W-:-:S05]  /*e460*/  PRMT R4, R19, 0x7632, R4 ;  /* 0x0000763213047816 */ /* 0x001fca0000000004 */
[----:B------:R-:W-:Y:S01]  /*e470*/  STG.E.U16 desc[UR8][R8.64], R4 ;  /* 0x0000000408007986 */ /* 0x000fe2000c101508 */
[----:B------:R-:W-:Y:S05]  /*e480*/  EXIT ;  /* 0x000000000000794d */ /* 0x000fea0003800000 */
.L_x_3:
[----:B------:R-:W-:-:S00]  /*e490*/  BRA `(.L_x_3) ;  /* 0xfffffffc00fc7947 */ /* 0x000fc0000383ffff */
[----:B------:R-:W-:-:S00]  /*e4a0*/  NOP ;  /* 0x0000000000007918 */ /* 0x000fc00000000000 */
        /* <DEDUP_REMOVED lines=13> */
.L_x_4:


//--------------------- .nv.shared.matmul_kernel  --------------------------
	.section	.nv.shared.matmul_kernel,"aw",@nobits
	.sectionflags	@""
	.align	16
	.zero		1024


//--------------------- .nv.shared.reserved.0     --------------------------
	.section	.nv.shared.reserved.0,"aw",@nobits
	.weak		__nv_reservedSMEM_offset_0_alias
	.size		__nv_reservedSMEM_offset_0_alias, 0, 64
	.other		__nv_reservedSMEM_offset_0_alias,@"STO_CUDA_RESERVED_SHARED STV_DEFAULT"
__nv_reservedSMEM_offset_0_alias:
	.zero		0
	.zero		64


//--------------------- .nv.constant0.matmul_kernel --------------------------
	.section	.nv.constant0.matmul_kernel,"a",@progbits
	.sectionflags	@""
	.align	4
.nv.constant0.matmul_kernel:
	.zero		976


//--------------------- SYMBOLS --------------------------

	.type		.nv.reservedSmem.offset0,@object
	.size		.nv.reservedSmem.offset0,0x4
	.type		.nv.reservedSmem.cap,@object
	.size		.nv.reservedSmem.cap,0x4
